//
// Generated by NVIDIA NVVM Compiler
//
// Compiler Build ID: CL-36424714
// Cuda compilation tools, release 13.0, V13.0.88
// Based on NVVM 20.0.0
//

.version 9.0
.target sm_100
.address_size 64

	// .globl	_Z10Hex8vectorIfjEvPKT0_PKT_PS3_
.const .align 8 .b8 L[1536];
.const .align 8 .b8 D[288];
.const .align 8 .f64 nel;
.const .align 8 .f64 nnod;

.visible .entry _Z10Hex8vectorIfjEvPKT0_PKT_PS3_(
	.param .u64 .ptr .align 1 _Z10Hex8vectorIfjEvPKT0_PKT_PS3__param_0,
	.param .u64 .ptr .align 1 _Z10Hex8vectorIfjEvPKT0_PKT_PS3__param_1,
	.param .u64 .ptr .align 1 _Z10Hex8vectorIfjEvPKT0_PKT_PS3__param_2
)
{
	.local .align 16 .b8 	__local_depot0[576];
	.reg .b64 	%SP;
	.reg .b64 	%SPL;
	.reg .pred 	%p<5>;
	.reg .b32 	%r<38>;
	.reg .b32 	%f<296>;
	.reg .b64 	%rd<38>;
	.reg .b64 	%fd<264>;

	mov.u64 	%SPL, __local_depot0;
	ld.param.u64 	%rd6, [_Z10Hex8vectorIfjEvPKT0_PKT_PS3__param_0];
	ld.param.u64 	%rd7, [_Z10Hex8vectorIfjEvPKT0_PKT_PS3__param_1];
	ld.param.u64 	%rd8, [_Z10Hex8vectorIfjEvPKT0_PKT_PS3__param_2];
	add.u64 	%rd1, %SPL, 0;
	mov.u32 	%r14, %ntid.x;
	mov.u32 	%r15, %ctaid.x;
	mov.u32 	%r16, %tid.x;
	mad.lo.s32 	%r1, %r14, %r15, %r16;
	cvt.rn.f64.s32 	%fd14, %r1;
	ld.const.f64 	%fd15, [nel];
	setp.leu.f64 	%p1, %fd15, %fd14;
	@%p1 bra 	$L__BB0_7;
	cvta.to.global.u64 	%rd10, %rd7;
	cvta.to.global.u64 	%rd11, %rd6;
	shl.b32 	%r18, %r1, 3;
	mul.wide.u32 	%rd12, %r18, 4;
	add.s64 	%rd13, %rd11, %rd12;
	ld.global.u32 	%r19, [%rd13];
	ld.global.u32 	%r20, [%rd13+4];
	ld.global.u32 	%r21, [%rd13+8];
	ld.global.u32 	%r22, [%rd13+12];
	ld.global.u32 	%r23, [%rd13+16];
	ld.global.u32 	%r24, [%rd13+20];
	ld.global.u32 	%r25, [%rd13+24];
	ld.global.u32 	%r26, [%rd13+28];
	mul.wide.u32 	%rd14, %r19, 12;
	add.s64 	%rd15, %rd10, %rd14;
	ld.global.f32 	%f1, [%rd15+-12];
	ld.global.f32 	%f2, [%rd15+-8];
	ld.global.f32 	%f3, [%rd15+-4];
	mul.wide.u32 	%rd16, %r20, 12;
	add.s64 	%rd17, %rd10, %rd16;
	ld.global.f32 	%f4, [%rd17+-12];
	ld.global.f32 	%f5, [%rd17+-8];
	ld.global.f32 	%f6, [%rd17+-4];
	mul.wide.u32 	%rd18, %r21, 12;
	add.s64 	%rd19, %rd10, %rd18;
	ld.global.f32 	%f7, [%rd19+-12];
	ld.global.f32 	%f8, [%rd19+-8];
	ld.global.f32 	%f9, [%rd19+-4];
	mul.wide.u32 	%rd20, %r22, 12;
	add.s64 	%rd21, %rd10, %rd20;
	ld.global.f32 	%f10, [%rd21+-12];
	ld.global.f32 	%f11, [%rd21+-8];
	ld.global.f32 	%f12, [%rd21+-4];
	mul.wide.u32 	%rd22, %r23, 12;
	add.s64 	%rd23, %rd10, %rd22;
	ld.global.f32 	%f13, [%rd23+-12];
	ld.global.f32 	%f14, [%rd23+-8];
	ld.global.f32 	%f15, [%rd23+-4];
	mul.wide.u32 	%rd24, %r24, 12;
	add.s64 	%rd25, %rd10, %rd24;
	ld.global.f32 	%f16, [%rd25+-12];
	ld.global.f32 	%f17, [%rd25+-8];
	ld.global.f32 	%f18, [%rd25+-4];
	mul.wide.u32 	%rd26, %r25, 12;
	add.s64 	%rd27, %rd10, %rd26;
	ld.global.f32 	%f19, [%rd27+-12];
	ld.global.f32 	%f20, [%rd27+-8];
	ld.global.f32 	%f21, [%rd27+-4];
	mul.wide.u32 	%rd28, %r26, 12;
	add.s64 	%rd29, %rd10, %rd28;
	ld.global.f32 	%f22, [%rd29+-12];
	ld.global.f32 	%f23, [%rd29+-8];
	ld.global.f32 	%f24, [%rd29+-4];
	mov.f32 	%f32, 0f00000000;
	st.local.v4.f32 	[%rd1], {%f32, %f32, %f32, %f32};
	st.local.v4.f32 	[%rd1+16], {%f32, %f32, %f32, %f32};
	st.local.v4.f32 	[%rd1+32], {%f32, %f32, %f32, %f32};
	st.local.v4.f32 	[%rd1+48], {%f32, %f32, %f32, %f32};
	st.local.v4.f32 	[%rd1+64], {%f32, %f32, %f32, %f32};
	st.local.v4.f32 	[%rd1+80], {%f32, %f32, %f32, %f32};
	st.local.v4.f32 	[%rd1+96], {%f32, %f32, %f32, %f32};
	st.local.v4.f32 	[%rd1+112], {%f32, %f32, %f32, %f32};
	st.local.v4.f32 	[%rd1+128], {%f32, %f32, %f32, %f32};
	st.local.v4.f32 	[%rd1+144], {%f32, %f32, %f32, %f32};
	st.local.v4.f32 	[%rd1+160], {%f32, %f32, %f32, %f32};
	st.local.v4.f32 	[%rd1+176], {%f32, %f32, %f32, %f32};
	st.local.v4.f32 	[%rd1+192], {%f32, %f32, %f32, %f32};
	st.local.v4.f32 	[%rd1+208], {%f32, %f32, %f32, %f32};
	st.local.v4.f32 	[%rd1+224], {%f32, %f32, %f32, %f32};
	st.local.v4.f32 	[%rd1+240], {%f32, %f32, %f32, %f32};
	st.local.v4.f32 	[%rd1+256], {%f32, %f32, %f32, %f32};
	st.local.v4.f32 	[%rd1+272], {%f32, %f32, %f32, %f32};
	st.local.v4.f32 	[%rd1+288], {%f32, %f32, %f32, %f32};
	st.local.v4.f32 	[%rd1+304], {%f32, %f32, %f32, %f32};
	st.local.v4.f32 	[%rd1+320], {%f32, %f32, %f32, %f32};
	st.local.v4.f32 	[%rd1+336], {%f32, %f32, %f32, %f32};
	st.local.v4.f32 	[%rd1+352], {%f32, %f32, %f32, %f32};
	st.local.v4.f32 	[%rd1+368], {%f32, %f32, %f32, %f32};
	st.local.v4.f32 	[%rd1+384], {%f32, %f32, %f32, %f32};
	st.local.v4.f32 	[%rd1+400], {%f32, %f32, %f32, %f32};
	st.local.v4.f32 	[%rd1+416], {%f32, %f32, %f32, %f32};
	st.local.v4.f32 	[%rd1+432], {%f32, %f32, %f32, %f32};
	st.local.v4.f32 	[%rd1+448], {%f32, %f32, %f32, %f32};
	st.local.v4.f32 	[%rd1+464], {%f32, %f32, %f32, %f32};
	st.local.v4.f32 	[%rd1+480], {%f32, %f32, %f32, %f32};
	st.local.v4.f32 	[%rd1+496], {%f32, %f32, %f32, %f32};
	st.local.v4.f32 	[%rd1+512], {%f32, %f32, %f32, %f32};
	st.local.v4.f32 	[%rd1+528], {%f32, %f32, %f32, %f32};
	st.local.v4.f32 	[%rd1+544], {%f32, %f32, %f32, %f32};
	mov.b32 	%r33, 0;
	st.local.u32 	[%rd1+564], %r33;
	mul.lo.s32 	%r2, %r1, 300;
	ld.const.f64 	%fd1, [D+96];
	ld.const.f64 	%fd2, [D+144];
	ld.const.f64 	%fd3, [D+8];
	ld.const.f64 	%fd4, [D+56];
	ld.const.f64 	%fd5, [D+104];
	ld.const.f64 	%fd6, [D+152];
	ld.const.f64 	%fd7, [D+200];
	ld.const.f64 	%fd8, [D+112];
	ld.const.f64 	%fd9, [D+160];
	ld.const.f64 	%fd10, [D+208];
	ld.const.f64 	%fd11, [D+256];
	ld.const.f64 	%fd12, [D+24];
	ld.const.f64 	%fd13, [D+168];
	cvta.to.global.u64 	%rd2, %rd8;
	ld.const.f64 	%fd170, [D];
	ld.const.f64 	%fd173, [D+48];
	ld.const.f64 	%fd183, [D+192];
	ld.const.f64 	%fd187, [D+240];
	ld.const.f64 	%fd199, [D+248];
	ld.const.f64 	%fd202, [D+16];
	ld.const.f64 	%fd204, [D+64];
	ld.const.f64 	%fd216, [D+72];
	ld.const.f64 	%fd219, [D+120];
	ld.const.f64 	%fd224, [D+216];
	ld.const.f64 	%fd227, [D+264];
	ld.const.f64 	%fd230, [D+32];
	ld.const.f64 	%fd232, [D+80];
	ld.const.f64 	%fd235, [D+128];
	ld.const.f64 	%fd238, [D+176];
	ld.const.f64 	%fd241, [D+224];
	ld.const.f64 	%fd244, [D+272];
	ld.const.f64 	%fd247, [D+40];
	ld.const.f64 	%fd249, [D+88];
	ld.const.f64 	%fd252, [D+136];
	ld.const.f64 	%fd255, [D+184];
	ld.const.f64 	%fd258, [D+232];
	ld.const.f64 	%fd261, [D+280];
$L__BB0_2:
	mul.lo.s32 	%r28, %r33, 24;
	mul.wide.u32 	%rd30, %r28, 8;
	mov.u64 	%rd31, L;
	add.s64 	%rd32, %rd31, %rd30;
	ld.const.f64 	%fd16, [%rd32];
	cvt.rn.f32.f64 	%f33, %fd16;
	ld.const.f64 	%fd17, [%rd32+8];
	cvt.rn.f32.f64 	%f34, %fd17;
	ld.const.f64 	%fd18, [%rd32+16];
	cvt.rn.f32.f64 	%f35, %fd18;
	fma.rn.f32 	%f36, %f1, %f33, 0f00000000;
	fma.rn.f32 	%f37, %f2, %f33, 0f00000000;
	fma.rn.f32 	%f38, %f3, %f33, 0f00000000;
	fma.rn.f32 	%f39, %f1, %f34, 0f00000000;
	fma.rn.f32 	%f40, %f2, %f34, 0f00000000;
	fma.rn.f32 	%f41, %f3, %f34, 0f00000000;
	fma.rn.f32 	%f42, %f1, %f35, 0f00000000;
	fma.rn.f32 	%f43, %f2, %f35, 0f00000000;
	fma.rn.f32 	%f44, %f3, %f35, 0f00000000;
	ld.const.f64 	%fd19, [%rd32+24];
	cvt.rn.f32.f64 	%f45, %fd19;
	ld.const.f64 	%fd20, [%rd32+32];
	cvt.rn.f32.f64 	%f46, %fd20;
	ld.const.f64 	%fd21, [%rd32+40];
	cvt.rn.f32.f64 	%f47, %fd21;
	fma.rn.f32 	%f48, %f4, %f45, %f36;
	fma.rn.f32 	%f49, %f5, %f45, %f37;
	fma.rn.f32 	%f50, %f6, %f45, %f38;
	fma.rn.f32 	%f51, %f4, %f46, %f39;
	fma.rn.f32 	%f52, %f5, %f46, %f40;
	fma.rn.f32 	%f53, %f6, %f46, %f41;
	fma.rn.f32 	%f54, %f4, %f47, %f42;
	fma.rn.f32 	%f55, %f5, %f47, %f43;
	fma.rn.f32 	%f56, %f6, %f47, %f44;
	ld.const.f64 	%fd22, [%rd32+48];
	cvt.rn.f32.f64 	%f57, %fd22;
	ld.const.f64 	%fd23, [%rd32+56];
	cvt.rn.f32.f64 	%f58, %fd23;
	ld.const.f64 	%fd24, [%rd32+64];
	cvt.rn.f32.f64 	%f59, %fd24;
	fma.rn.f32 	%f60, %f7, %f57, %f48;
	fma.rn.f32 	%f61, %f8, %f57, %f49;
	fma.rn.f32 	%f62, %f9, %f57, %f50;
	fma.rn.f32 	%f63, %f7, %f58, %f51;
	fma.rn.f32 	%f64, %f8, %f58, %f52;
	fma.rn.f32 	%f65, %f9, %f58, %f53;
	fma.rn.f32 	%f66, %f7, %f59, %f54;
	fma.rn.f32 	%f67, %f8, %f59, %f55;
	fma.rn.f32 	%f68, %f9, %f59, %f56;
	ld.const.f64 	%fd25, [%rd32+72];
	cvt.rn.f32.f64 	%f69, %fd25;
	ld.const.f64 	%fd26, [%rd32+80];
	cvt.rn.f32.f64 	%f70, %fd26;
	ld.const.f64 	%fd27, [%rd32+88];
	cvt.rn.f32.f64 	%f71, %fd27;
	fma.rn.f32 	%f72, %f10, %f69, %f60;
	fma.rn.f32 	%f73, %f11, %f69, %f61;
	fma.rn.f32 	%f74, %f12, %f69, %f62;
	fma.rn.f32 	%f75, %f10, %f70, %f63;
	fma.rn.f32 	%f76, %f11, %f70, %f64;
	fma.rn.f32 	%f77, %f12, %f70, %f65;
	fma.rn.f32 	%f78, %f10, %f71, %f66;
	fma.rn.f32 	%f79, %f11, %f71, %f67;
	fma.rn.f32 	%f80, %f12, %f71, %f68;
	ld.const.f64 	%fd28, [%rd32+96];
	cvt.rn.f32.f64 	%f81, %fd28;
	ld.const.f64 	%fd29, [%rd32+104];
	cvt.rn.f32.f64 	%f82, %fd29;
	ld.const.f64 	%fd30, [%rd32+112];
	cvt.rn.f32.f64 	%f83, %fd30;
	fma.rn.f32 	%f84, %f13, %f81, %f72;
	fma.rn.f32 	%f85, %f14, %f81, %f73;
	fma.rn.f32 	%f86, %f15, %f81, %f74;
	fma.rn.f32 	%f87, %f13, %f82, %f75;
	fma.rn.f32 	%f88, %f14, %f82, %f76;
	fma.rn.f32 	%f89, %f15, %f82, %f77;
	fma.rn.f32 	%f90, %f13, %f83, %f78;
	fma.rn.f32 	%f91, %f14, %f83, %f79;
	fma.rn.f32 	%f92, %f15, %f83, %f80;
	ld.const.f64 	%fd31, [%rd32+120];
	cvt.rn.f32.f64 	%f93, %fd31;
	ld.const.f64 	%fd32, [%rd32+128];
	cvt.rn.f32.f64 	%f94, %fd32;
	ld.const.f64 	%fd33, [%rd32+136];
	cvt.rn.f32.f64 	%f95, %fd33;
	fma.rn.f32 	%f96, %f16, %f93, %f84;
	fma.rn.f32 	%f97, %f17, %f93, %f85;
	fma.rn.f32 	%f98, %f18, %f93, %f86;
	fma.rn.f32 	%f99, %f16, %f94, %f87;
	fma.rn.f32 	%f100, %f17, %f94, %f88;
	fma.rn.f32 	%f101, %f18, %f94, %f89;
	fma.rn.f32 	%f102, %f16, %f95, %f90;
	fma.rn.f32 	%f103, %f17, %f95, %f91;
	fma.rn.f32 	%f104, %f18, %f95, %f92;
	ld.const.f64 	%fd34, [%rd32+144];
	cvt.rn.f32.f64 	%f105, %fd34;
	ld.const.f64 	%fd35, [%rd32+152];
	cvt.rn.f32.f64 	%f106, %fd35;
	ld.const.f64 	%fd36, [%rd32+160];
	cvt.rn.f32.f64 	%f107, %fd36;
	fma.rn.f32 	%f108, %f19, %f105, %f96;
	fma.rn.f32 	%f109, %f20, %f105, %f97;
	fma.rn.f32 	%f110, %f21, %f105, %f98;
	fma.rn.f32 	%f111, %f19, %f106, %f99;
	fma.rn.f32 	%f112, %f20, %f106, %f100;
	fma.rn.f32 	%f113, %f21, %f106, %f101;
	fma.rn.f32 	%f114, %f19, %f107, %f102;
	fma.rn.f32 	%f115, %f20, %f107, %f103;
	fma.rn.f32 	%f116, %f21, %f107, %f104;
	ld.const.f64 	%fd37, [%rd32+168];
	cvt.rn.f32.f64 	%f117, %fd37;
	ld.const.f64 	%fd38, [%rd32+176];
	cvt.rn.f32.f64 	%f118, %fd38;
	ld.const.f64 	%fd39, [%rd32+184];
	cvt.rn.f32.f64 	%f119, %fd39;
	fma.rn.f32 	%f120, %f22, %f117, %f108;
	fma.rn.f32 	%f121, %f23, %f117, %f109;
	fma.rn.f32 	%f122, %f24, %f117, %f110;
	fma.rn.f32 	%f123, %f22, %f118, %f111;
	fma.rn.f32 	%f124, %f23, %f118, %f112;
	fma.rn.f32 	%f125, %f24, %f118, %f113;
	fma.rn.f32 	%f126, %f22, %f119, %f114;
	fma.rn.f32 	%f127, %f23, %f119, %f115;
	fma.rn.f32 	%f128, %f24, %f119, %f116;
	mul.f32 	%f129, %f124, %f120;
	mul.f32 	%f130, %f128, %f129;
	mul.f32 	%f131, %f125, %f121;
	fma.rn.f32 	%f132, %f131, %f126, %f130;
	mul.f32 	%f133, %f122, %f123;
	fma.rn.f32 	%f134, %f127, %f133, %f132;
	mul.f32 	%f135, %f122, %f124;
	mul.f32 	%f136, %f135, %f126;
	sub.f32 	%f137, %f134, %f136;
	mul.f32 	%f138, %f121, %f123;
	mul.f32 	%f139, %f128, %f138;
	sub.f32 	%f140, %f137, %f139;
	mul.f32 	%f141, %f125, %f120;
	mul.f32 	%f142, %f127, %f141;
	sub.f32 	%f25, %f140, %f142;
	rcp.rn.f32 	%f143, %f25;
	mul.f32 	%f144, %f128, %f124;
	mul.f32 	%f145, %f125, %f127;
	sub.f32 	%f146, %f144, %f145;
	mul.f32 	%f147, %f146, %f143;
	mul.f32 	%f148, %f125, %f126;
	mul.f32 	%f149, %f128, %f123;
	sub.f32 	%f150, %f148, %f149;
	mul.f32 	%f151, %f150, %f143;
	mul.f32 	%f152, %f127, %f123;
	mul.f32 	%f153, %f124, %f126;
	sub.f32 	%f154, %f152, %f153;
	mul.f32 	%f155, %f154, %f143;
	mul.f32 	%f156, %f122, %f127;
	mul.f32 	%f157, %f128, %f121;
	sub.f32 	%f158, %f156, %f157;
	mul.f32 	%f159, %f158, %f143;
	mul.f32 	%f160, %f128, %f120;
	mul.f32 	%f161, %f122, %f126;
	sub.f32 	%f162, %f160, %f161;
	mul.f32 	%f163, %f162, %f143;
	mul.f32 	%f164, %f121, %f126;
	mul.f32 	%f165, %f127, %f120;
	sub.f32 	%f166, %f164, %f165;
	mul.f32 	%f167, %f166, %f143;
	sub.f32 	%f168, %f131, %f135;
	mul.f32 	%f169, %f168, %f143;
	sub.f32 	%f170, %f133, %f141;
	mul.f32 	%f171, %f170, %f143;
	sub.f32 	%f172, %f129, %f138;
	mul.f32 	%f173, %f172, %f143;
	cvt.f64.f32 	%fd40, %f147;
	fma.rn.f64 	%fd41, %fd16, %fd40, 0d0000000000000000;
	cvt.rn.f32.f64 	%f174, %fd41;
	cvt.f64.f32 	%fd42, %f159;
	cvt.f64.f32 	%fd43, %f174;
	fma.rn.f64 	%fd44, %fd17, %fd42, %fd43;
	cvt.rn.f32.f64 	%f175, %fd44;
	cvt.f64.f32 	%fd45, %f169;
	cvt.f64.f32 	%fd46, %f175;
	fma.rn.f64 	%fd47, %fd18, %fd45, %fd46;
	cvt.rn.f32.f64 	%f176, %fd47;
	cvt.f64.f32 	%fd48, %f151;
	fma.rn.f64 	%fd49, %fd16, %fd48, 0d0000000000000000;
	cvt.rn.f32.f64 	%f177, %fd49;
	cvt.f64.f32 	%fd50, %f163;
	cvt.f64.f32 	%fd51, %f177;
	fma.rn.f64 	%fd52, %fd17, %fd50, %fd51;
	cvt.rn.f32.f64 	%f178, %fd52;
	cvt.f64.f32 	%fd53, %f171;
	cvt.f64.f32 	%fd54, %f178;
	fma.rn.f64 	%fd55, %fd18, %fd53, %fd54;
	cvt.rn.f32.f64 	%f179, %fd55;
	cvt.f64.f32 	%fd56, %f155;
	fma.rn.f64 	%fd57, %fd16, %fd56, 0d0000000000000000;
	cvt.rn.f32.f64 	%f180, %fd57;
	cvt.f64.f32 	%fd58, %f167;
	cvt.f64.f32 	%fd59, %f180;
	fma.rn.f64 	%fd60, %fd17, %fd58, %fd59;
	cvt.rn.f32.f64 	%f181, %fd60;
	cvt.f64.f32 	%fd61, %f173;
	cvt.f64.f32 	%fd62, %f181;
	fma.rn.f64 	%fd63, %fd18, %fd61, %fd62;
	cvt.rn.f32.f64 	%f182, %fd63;
	fma.rn.f64 	%fd64, %fd19, %fd40, 0d0000000000000000;
	cvt.rn.f32.f64 	%f183, %fd64;
	cvt.f64.f32 	%fd65, %f183;
	fma.rn.f64 	%fd66, %fd20, %fd42, %fd65;
	cvt.rn.f32.f64 	%f184, %fd66;
	cvt.f64.f32 	%fd67, %f184;
	fma.rn.f64 	%fd68, %fd21, %fd45, %fd67;
	cvt.rn.f32.f64 	%f185, %fd68;
	fma.rn.f64 	%fd69, %fd19, %fd48, 0d0000000000000000;
	cvt.rn.f32.f64 	%f186, %fd69;
	cvt.f64.f32 	%fd70, %f186;
	fma.rn.f64 	%fd71, %fd20, %fd50, %fd70;
	cvt.rn.f32.f64 	%f187, %fd71;
	cvt.f64.f32 	%fd72, %f187;
	fma.rn.f64 	%fd73, %fd21, %fd53, %fd72;
	cvt.rn.f32.f64 	%f188, %fd73;
	fma.rn.f64 	%fd74, %fd19, %fd56, 0d0000000000000000;
	cvt.rn.f32.f64 	%f189, %fd74;
	cvt.f64.f32 	%fd75, %f189;
	fma.rn.f64 	%fd76, %fd20, %fd58, %fd75;
	cvt.rn.f32.f64 	%f190, %fd76;
	cvt.f64.f32 	%fd77, %f190;
	fma.rn.f64 	%fd78, %fd21, %fd61, %fd77;
	cvt.rn.f32.f64 	%f191, %fd78;
	fma.rn.f64 	%fd79, %fd22, %fd40, 0d0000000000000000;
	cvt.rn.f32.f64 	%f192, %fd79;
	cvt.f64.f32 	%fd80, %f192;
	fma.rn.f64 	%fd81, %fd23, %fd42, %fd80;
	cvt.rn.f32.f64 	%f193, %fd81;
	cvt.f64.f32 	%fd82, %f193;
	fma.rn.f64 	%fd83, %fd24, %fd45, %fd82;
	cvt.rn.f32.f64 	%f194, %fd83;
	fma.rn.f64 	%fd84, %fd22, %fd48, 0d0000000000000000;
	cvt.rn.f32.f64 	%f195, %fd84;
	cvt.f64.f32 	%fd85, %f195;
	fma.rn.f64 	%fd86, %fd23, %fd50, %fd85;
	cvt.rn.f32.f64 	%f196, %fd86;
	cvt.f64.f32 	%fd87, %f196;
	fma.rn.f64 	%fd88, %fd24, %fd53, %fd87;
	cvt.rn.f32.f64 	%f197, %fd88;
	fma.rn.f64 	%fd89, %fd22, %fd56, 0d0000000000000000;
	cvt.rn.f32.f64 	%f198, %fd89;
	cvt.f64.f32 	%fd90, %f198;
	fma.rn.f64 	%fd91, %fd23, %fd58, %fd90;
	cvt.rn.f32.f64 	%f199, %fd91;
	cvt.f64.f32 	%fd92, %f199;
	fma.rn.f64 	%fd93, %fd24, %fd61, %fd92;
	cvt.rn.f32.f64 	%f200, %fd93;
	fma.rn.f64 	%fd94, %fd25, %fd40, 0d0000000000000000;
	cvt.rn.f32.f64 	%f201, %fd94;
	cvt.f64.f32 	%fd95, %f201;
	fma.rn.f64 	%fd96, %fd26, %fd42, %fd95;
	cvt.rn.f32.f64 	%f202, %fd96;
	cvt.f64.f32 	%fd97, %f202;
	fma.rn.f64 	%fd98, %fd27, %fd45, %fd97;
	cvt.rn.f32.f64 	%f203, %fd98;
	fma.rn.f64 	%fd99, %fd25, %fd48, 0d0000000000000000;
	cvt.rn.f32.f64 	%f204, %fd99;
	cvt.f64.f32 	%fd100, %f204;
	fma.rn.f64 	%fd101, %fd26, %fd50, %fd100;
	cvt.rn.f32.f64 	%f205, %fd101;
	cvt.f64.f32 	%fd102, %f205;
	fma.rn.f64 	%fd103, %fd27, %fd53, %fd102;
	cvt.rn.f32.f64 	%f206, %fd103;
	fma.rn.f64 	%fd104, %fd25, %fd56, 0d0000000000000000;
	cvt.rn.f32.f64 	%f207, %fd104;
	cvt.f64.f32 	%fd105, %f207;
	fma.rn.f64 	%fd106, %fd26, %fd58, %fd105;
	cvt.rn.f32.f64 	%f208, %fd106;
	cvt.f64.f32 	%fd107, %f208;
	fma.rn.f64 	%fd108, %fd27, %fd61, %fd107;
	cvt.rn.f32.f64 	%f209, %fd108;
	fma.rn.f64 	%fd109, %fd28, %fd40, 0d0000000000000000;
	cvt.rn.f32.f64 	%f210, %fd109;
	cvt.f64.f32 	%fd110, %f210;
	fma.rn.f64 	%fd111, %fd29, %fd42, %fd110;
	cvt.rn.f32.f64 	%f211, %fd111;
	cvt.f64.f32 	%fd112, %f211;
	fma.rn.f64 	%fd113, %fd30, %fd45, %fd112;
	cvt.rn.f32.f64 	%f212, %fd113;
	fma.rn.f64 	%fd114, %fd28, %fd48, 0d0000000000000000;
	cvt.rn.f32.f64 	%f213, %fd114;
	cvt.f64.f32 	%fd115, %f213;
	fma.rn.f64 	%fd116, %fd29, %fd50, %fd115;
	cvt.rn.f32.f64 	%f214, %fd116;
	cvt.f64.f32 	%fd117, %f214;
	fma.rn.f64 	%fd118, %fd30, %fd53, %fd117;
	cvt.rn.f32.f64 	%f215, %fd118;
	fma.rn.f64 	%fd119, %fd28, %fd56, 0d0000000000000000;
	cvt.rn.f32.f64 	%f216, %fd119;
	cvt.f64.f32 	%fd120, %f216;
	fma.rn.f64 	%fd121, %fd29, %fd58, %fd120;
	cvt.rn.f32.f64 	%f217, %fd121;
	cvt.f64.f32 	%fd122, %f217;
	fma.rn.f64 	%fd123, %fd30, %fd61, %fd122;
	cvt.rn.f32.f64 	%f218, %fd123;
	fma.rn.f64 	%fd124, %fd31, %fd40, 0d0000000000000000;
	cvt.rn.f32.f64 	%f219, %fd124;
	cvt.f64.f32 	%fd125, %f219;
	fma.rn.f64 	%fd126, %fd32, %fd42, %fd125;
	cvt.rn.f32.f64 	%f220, %fd126;
	cvt.f64.f32 	%fd127, %f220;
	fma.rn.f64 	%fd128, %fd33, %fd45, %fd127;
	cvt.rn.f32.f64 	%f221, %fd128;
	fma.rn.f64 	%fd129, %fd31, %fd48, 0d0000000000000000;
	cvt.rn.f32.f64 	%f222, %fd129;
	cvt.f64.f32 	%fd130, %f222;
	fma.rn.f64 	%fd131, %fd32, %fd50, %fd130;
	cvt.rn.f32.f64 	%f223, %fd131;
	cvt.f64.f32 	%fd132, %f223;
	fma.rn.f64 	%fd133, %fd33, %fd53, %fd132;
	cvt.rn.f32.f64 	%f224, %fd133;
	fma.rn.f64 	%fd134, %fd31, %fd56, 0d0000000000000000;
	cvt.rn.f32.f64 	%f225, %fd134;
	cvt.f64.f32 	%fd135, %f225;
	fma.rn.f64 	%fd136, %fd32, %fd58, %fd135;
	cvt.rn.f32.f64 	%f226, %fd136;
	cvt.f64.f32 	%fd137, %f226;
	fma.rn.f64 	%fd138, %fd33, %fd61, %fd137;
	cvt.rn.f32.f64 	%f227, %fd138;
	fma.rn.f64 	%fd139, %fd34, %fd40, 0d0000000000000000;
	cvt.rn.f32.f64 	%f228, %fd139;
	cvt.f64.f32 	%fd140, %f228;
	fma.rn.f64 	%fd141, %fd35, %fd42, %fd140;
	cvt.rn.f32.f64 	%f229, %fd141;
	cvt.f64.f32 	%fd142, %f229;
	fma.rn.f64 	%fd143, %fd36, %fd45, %fd142;
	cvt.rn.f32.f64 	%f230, %fd143;
	fma.rn.f64 	%fd144, %fd34, %fd48, 0d0000000000000000;
	cvt.rn.f32.f64 	%f231, %fd144;
	cvt.f64.f32 	%fd145, %f231;
	fma.rn.f64 	%fd146, %fd35, %fd50, %fd145;
	cvt.rn.f32.f64 	%f232, %fd146;
	cvt.f64.f32 	%fd147, %f232;
	fma.rn.f64 	%fd148, %fd36, %fd53, %fd147;
	cvt.rn.f32.f64 	%f233, %fd148;
	fma.rn.f64 	%fd149, %fd34, %fd56, 0d0000000000000000;
	cvt.rn.f32.f64 	%f234, %fd149;
	cvt.f64.f32 	%fd150, %f234;
	fma.rn.f64 	%fd151, %fd35, %fd58, %fd150;
	cvt.rn.f32.f64 	%f235, %fd151;
	cvt.f64.f32 	%fd152, %f235;
	fma.rn.f64 	%fd153, %fd36, %fd61, %fd152;
	cvt.rn.f32.f64 	%f236, %fd153;
	fma.rn.f64 	%fd154, %fd37, %fd40, 0d0000000000000000;
	cvt.rn.f32.f64 	%f237, %fd154;
	cvt.f64.f32 	%fd155, %f237;
	fma.rn.f64 	%fd156, %fd38, %fd42, %fd155;
	cvt.rn.f32.f64 	%f238, %fd156;
	cvt.f64.f32 	%fd157, %f238;
	fma.rn.f64 	%fd158, %fd39, %fd45, %fd157;
	cvt.rn.f32.f64 	%f239, %fd158;
	fma.rn.f64 	%fd159, %fd37, %fd48, 0d0000000000000000;
	cvt.rn.f32.f64 	%f240, %fd159;
	cvt.f64.f32 	%fd160, %f240;
	fma.rn.f64 	%fd161, %fd38, %fd50, %fd160;
	cvt.rn.f32.f64 	%f241, %fd161;
	cvt.f64.f32 	%fd162, %f241;
	fma.rn.f64 	%fd163, %fd39, %fd53, %fd162;
	cvt.rn.f32.f64 	%f242, %fd163;
	fma.rn.f64 	%fd164, %fd37, %fd56, 0d0000000000000000;
	cvt.rn.f32.f64 	%f243, %fd164;
	cvt.f64.f32 	%fd165, %f243;
	fma.rn.f64 	%fd166, %fd38, %fd58, %fd165;
	cvt.rn.f32.f64 	%f244, %fd166;
	cvt.f64.f32 	%fd167, %f244;
	fma.rn.f64 	%fd168, %fd39, %fd61, %fd167;
	cvt.rn.f32.f64 	%f245, %fd168;
	st.local.f32 	[%rd1], %f176;
	st.local.f32 	[%rd1+28], %f179;
	st.local.f32 	[%rd1+56], %f182;
	st.local.f32 	[%rd1+12], %f179;
	st.local.f32 	[%rd1+36], %f176;
	st.local.f32 	[%rd1+40], %f182;
	st.local.f32 	[%rd1+20], %f182;
	st.local.v2.f32 	[%rd1+64], {%f179, %f176};
	st.local.f32 	[%rd1+72], %f185;
	st.local.f32 	[%rd1+100], %f188;
	st.local.f32 	[%rd1+128], %f191;
	st.local.f32 	[%rd1+84], %f188;
	st.local.f32 	[%rd1+108], %f185;
	st.local.f32 	[%rd1+112], %f191;
	st.local.f32 	[%rd1+92], %f191;
	st.local.v2.f32 	[%rd1+136], {%f188, %f185};
	st.local.f32 	[%rd1+144], %f194;
	st.local.f32 	[%rd1+172], %f197;
	st.local.f32 	[%rd1+200], %f200;
	st.local.f32 	[%rd1+156], %f197;
	st.local.f32 	[%rd1+180], %f194;
	st.local.f32 	[%rd1+184], %f200;
	st.local.f32 	[%rd1+164], %f200;
	st.local.v2.f32 	[%rd1+208], {%f197, %f194};
	st.local.f32 	[%rd1+216], %f203;
	st.local.f32 	[%rd1+244], %f206;
	st.local.f32 	[%rd1+272], %f209;
	st.local.f32 	[%rd1+228], %f206;
	st.local.f32 	[%rd1+252], %f203;
	st.local.f32 	[%rd1+256], %f209;
	st.local.f32 	[%rd1+236], %f209;
	st.local.v2.f32 	[%rd1+280], {%f206, %f203};
	st.local.f32 	[%rd1+288], %f212;
	st.local.f32 	[%rd1+316], %f215;
	st.local.f32 	[%rd1+344], %f218;
	st.local.f32 	[%rd1+300], %f215;
	st.local.f32 	[%rd1+324], %f212;
	st.local.f32 	[%rd1+328], %f218;
	st.local.f32 	[%rd1+308], %f218;
	st.local.v2.f32 	[%rd1+352], {%f215, %f212};
	st.local.f32 	[%rd1+360], %f221;
	st.local.f32 	[%rd1+388], %f224;
	st.local.f32 	[%rd1+416], %f227;
	st.local.f32 	[%rd1+372], %f224;
	st.local.f32 	[%rd1+396], %f221;
	st.local.f32 	[%rd1+400], %f227;
	st.local.f32 	[%rd1+380], %f227;
	st.local.v2.f32 	[%rd1+424], {%f224, %f221};
	st.local.f32 	[%rd1+432], %f230;
	st.local.f32 	[%rd1+460], %f233;
	st.local.f32 	[%rd1+488], %f236;
	st.local.f32 	[%rd1+444], %f233;
	st.local.f32 	[%rd1+468], %f230;
	st.local.f32 	[%rd1+472], %f236;
	st.local.f32 	[%rd1+452], %f236;
	st.local.v2.f32 	[%rd1+496], {%f233, %f230};
	st.local.f32 	[%rd1+504], %f239;
	st.local.f32 	[%rd1+532], %f242;
	st.local.f32 	[%rd1+560], %f245;
	st.local.f32 	[%rd1+516], %f242;
	st.local.f32 	[%rd1+540], %f239;
	st.local.f32 	[%rd1+544], %f245;
	st.local.f32 	[%rd1+524], %f245;
	st.local.v2.f32 	[%rd1+568], {%f242, %f239};
	mov.b32 	%r34, 0;
	mov.u32 	%r35, %r34;
$L__BB0_3:
	mul.lo.s32 	%r29, %r35, 6;
	mul.wide.u32 	%rd33, %r29, 4;
	add.s64 	%rd34, %rd1, %rd33;
	ld.local.v2.f32 	{%f246, %f247}, [%rd34];
	cvt.f64.f32 	%fd169, %f246;
	fma.rn.f64 	%fd171, %fd170, %fd169, 0d0000000000000000;
	cvt.rn.f32.f64 	%f248, %fd171;
	cvt.f64.f32 	%fd172, %f247;
	cvt.f64.f32 	%fd174, %f248;
	fma.rn.f64 	%fd175, %fd173, %fd172, %fd174;
	cvt.rn.f32.f64 	%f249, %fd175;
	ld.local.v2.f32 	{%f250, %f251}, [%rd34+8];
	cvt.f64.f32 	%fd176, %f250;
	cvt.f64.f32 	%fd177, %f249;
	fma.rn.f64 	%fd178, %fd1, %fd176, %fd177;
	cvt.rn.f32.f64 	%f252, %fd178;
	cvt.f64.f32 	%fd179, %f251;
	cvt.f64.f32 	%fd180, %f252;
	fma.rn.f64 	%fd181, %fd2, %fd179, %fd180;
	cvt.rn.f32.f64 	%f253, %fd181;
	ld.local.v2.f32 	{%f254, %f255}, [%rd34+16];
	cvt.f64.f32 	%fd182, %f254;
	cvt.f64.f32 	%fd184, %f253;
	fma.rn.f64 	%fd185, %fd183, %fd182, %fd184;
	cvt.rn.f32.f64 	%f256, %fd185;
	cvt.f64.f32 	%fd186, %f255;
	cvt.f64.f32 	%fd188, %f256;
	fma.rn.f64 	%fd189, %fd187, %fd186, %fd188;
	cvt.rn.f32.f64 	%f26, %fd189;
	fma.rn.f64 	%fd190, %fd3, %fd169, 0d0000000000000000;
	cvt.rn.f32.f64 	%f257, %fd190;
	cvt.f64.f32 	%fd191, %f257;
	fma.rn.f64 	%fd192, %fd4, %fd172, %fd191;
	cvt.rn.f32.f64 	%f258, %fd192;
	cvt.f64.f32 	%fd193, %f258;
	fma.rn.f64 	%fd194, %fd5, %fd176, %fd193;
	cvt.rn.f32.f64 	%f259, %fd194;
	cvt.f64.f32 	%fd195, %f259;
	fma.rn.f64 	%fd196, %fd6, %fd179, %fd195;
	cvt.rn.f32.f64 	%f260, %fd196;
	cvt.f64.f32 	%fd197, %f260;
	fma.rn.f64 	%fd198, %fd7, %fd182, %fd197;
	cvt.rn.f32.f64 	%f261, %fd198;
	cvt.f64.f32 	%fd200, %f261;
	fma.rn.f64 	%fd201, %fd199, %fd186, %fd200;
	cvt.rn.f32.f64 	%f27, %fd201;
	fma.rn.f64 	%fd203, %fd202, %fd169, 0d0000000000000000;
	cvt.rn.f32.f64 	%f262, %fd203;
	cvt.f64.f32 	%fd205, %f262;
	fma.rn.f64 	%fd206, %fd204, %fd172, %fd205;
	cvt.rn.f32.f64 	%f263, %fd206;
	cvt.f64.f32 	%fd207, %f263;
	fma.rn.f64 	%fd208, %fd8, %fd176, %fd207;
	cvt.rn.f32.f64 	%f264, %fd208;
	cvt.f64.f32 	%fd209, %f264;
	fma.rn.f64 	%fd210, %fd9, %fd179, %fd209;
	cvt.rn.f32.f64 	%f265, %fd210;
	cvt.f64.f32 	%fd211, %f265;
	fma.rn.f64 	%fd212, %fd10, %fd182, %fd211;
	cvt.rn.f32.f64 	%f266, %fd212;
	cvt.f64.f32 	%fd213, %f266;
	fma.rn.f64 	%fd214, %fd11, %fd186, %fd213;
	cvt.rn.f32.f64 	%f28, %fd214;
	fma.rn.f64 	%fd215, %fd12, %fd169, 0d0000000000000000;
	cvt.rn.f32.f64 	%f267, %fd215;
	cvt.f64.f32 	%fd217, %f267;
	fma.rn.f64 	%fd218, %fd216, %fd172, %fd217;
	cvt.rn.f32.f64 	%f268, %fd218;
	cvt.f64.f32 	%fd220, %f268;
	fma.rn.f64 	%fd221, %fd219, %fd176, %fd220;
	cvt.rn.f32.f64 	%f269, %fd221;
	cvt.f64.f32 	%fd222, %f269;
	fma.rn.f64 	%fd223, %fd13, %fd179, %fd222;
	cvt.rn.f32.f64 	%f270, %fd223;
	cvt.f64.f32 	%fd225, %f270;
	fma.rn.f64 	%fd226, %fd224, %fd182, %fd225;
	cvt.rn.f32.f64 	%f271, %fd226;
	cvt.f64.f32 	%fd228, %f271;
	fma.rn.f64 	%fd229, %fd227, %fd186, %fd228;
	cvt.rn.f32.f64 	%f29, %fd229;
	fma.rn.f64 	%fd231, %fd230, %fd169, 0d0000000000000000;
	cvt.rn.f32.f64 	%f272, %fd231;
	cvt.f64.f32 	%fd233, %f272;
	fma.rn.f64 	%fd234, %fd232, %fd172, %fd233;
	cvt.rn.f32.f64 	%f273, %fd234;
	cvt.f64.f32 	%fd236, %f273;
	fma.rn.f64 	%fd237, %fd235, %fd176, %fd236;
	cvt.rn.f32.f64 	%f274, %fd237;
	cvt.f64.f32 	%fd239, %f274;
	fma.rn.f64 	%fd240, %fd238, %fd179, %fd239;
	cvt.rn.f32.f64 	%f275, %fd240;
	cvt.f64.f32 	%fd242, %f275;
	fma.rn.f64 	%fd243, %fd241, %fd182, %fd242;
	cvt.rn.f32.f64 	%f276, %fd243;
	cvt.f64.f32 	%fd245, %f276;
	fma.rn.f64 	%fd246, %fd244, %fd186, %fd245;
	cvt.rn.f32.f64 	%f30, %fd246;
	fma.rn.f64 	%fd248, %fd247, %fd169, 0d0000000000000000;
	cvt.rn.f32.f64 	%f277, %fd248;
	cvt.f64.f32 	%fd250, %f277;
	fma.rn.f64 	%fd251, %fd249, %fd172, %fd250;
	cvt.rn.f32.f64 	%f278, %fd251;
	cvt.f64.f32 	%fd253, %f278;
	fma.rn.f64 	%fd254, %fd252, %fd176, %fd253;
	cvt.rn.f32.f64 	%f279, %fd254;
	cvt.f64.f32 	%fd256, %f279;
	fma.rn.f64 	%fd257, %fd255, %fd179, %fd256;
	cvt.rn.f32.f64 	%f280, %fd257;
	cvt.f64.f32 	%fd259, %f280;
	fma.rn.f64 	%fd260, %fd258, %fd182, %fd259;
	cvt.rn.f32.f64 	%f281, %fd260;
	cvt.f64.f32 	%fd262, %f281;
	fma.rn.f64 	%fd263, %fd261, %fd186, %fd262;
	cvt.rn.f32.f64 	%f31, %fd263;
	add.s64 	%rd37, %rd34, 8;
	add.s32 	%r30, %r2, %r35;
	add.s32 	%r36, %r30, %r34;
	mov.u32 	%r37, %r35;
$L__BB0_4:
	ld.local.v2.f32 	{%f282, %f283}, [%rd37+-8];
	fma.rn.f32 	%f284, %f282, %f26, 0f00000000;
	fma.rn.f32 	%f285, %f283, %f27, %f284;
	ld.local.v2.f32 	{%f286, %f287}, [%rd37];
	fma.rn.f32 	%f288, %f286, %f28, %f285;
	fma.rn.f32 	%f289, %f287, %f29, %f288;
	ld.local.v2.f32 	{%f290, %f291}, [%rd37+8];
	fma.rn.f32 	%f292, %f290, %f30, %f289;
	fma.rn.f32 	%f293, %f291, %f31, %f292;
	mul.wide.u32 	%rd35, %r36, 4;
	add.s64 	%rd36, %rd2, %rd35;
	ld.global.f32 	%f294, [%rd36];
	fma.rn.f32 	%f295, %f25, %f293, %f294;
	st.global.f32 	[%rd36], %f295;
	add.s32 	%r37, %r37, 1;
	add.s64 	%rd37, %rd37, 24;
	add.s32 	%r36, %r36, 1;
	setp.ne.s32 	%p2, %r37, 24;
	@%p2 bra 	$L__BB0_4;
	not.b32 	%r31, %r35;
	add.s32 	%r32, %r34, %r31;
	add.s32 	%r34, %r32, 24;
	add.s32 	%r35, %r35, 1;
	setp.ne.s32 	%p3, %r35, 24;
	@%p3 bra 	$L__BB0_3;
	add.s32 	%r33, %r33, 1;
	setp.ne.s32 	%p4, %r33, 8;
	@%p4 bra 	$L__BB0_2;
$L__BB0_7:
	ret;

}
	// .globl	_Z10Hex8vectorIdjEvPKT0_PKT_PS3_
.visible .entry _Z10Hex8vectorIdjEvPKT0_PKT_PS3_(
	.param .u64 .ptr .align 1 _Z10Hex8vectorIdjEvPKT0_PKT_PS3__param_0,
	.param .u64 .ptr .align 1 _Z10Hex8vectorIdjEvPKT0_PKT_PS3__param_1,
	.param .u64 .ptr .align 1 _Z10Hex8vectorIdjEvPKT0_PKT_PS3__param_2
)
{
	.local .align 16 .b8 	__local_depot1[1152];
	.reg .b64 	%SP;
	.reg .b64 	%SPL;
	.reg .pred 	%p<5>;
	.reg .b32 	%r<45>;
	.reg .b64 	%rd<42>;
	.reg .b64 	%fd<334>;

	mov.u64 	%SPL, __local_depot1;
	add.u64 	%rd1, %SPL, 0;
	mov.u32 	%r12, %ntid.x;
	mov.u32 	%r13, %ctaid.x;
	mov.u32 	%r14, %tid.x;
	mad.lo.s32 	%r15, %r12, %r13, %r14;
	cvt.rn.f64.s32 	%fd32, %r15;
	ld.const.f64 	%fd33, [nel];
	setp.leu.f64 	%p1, %fd33, %fd32;
	@%p1 bra 	$L__BB1_7;
	ld.param.u64 	%rd39, [_Z10Hex8vectorIdjEvPKT0_PKT_PS3__param_1];
	ld.param.u64 	%rd38, [_Z10Hex8vectorIdjEvPKT0_PKT_PS3__param_0];
	cvta.to.global.u64 	%rd9, %rd39;
	cvta.to.global.u64 	%rd10, %rd38;
	shl.b32 	%r21, %r15, 3;
	mul.wide.u32 	%rd11, %r21, 4;
	add.s64 	%rd12, %rd10, %rd11;
	ld.global.u32 	%r22, [%rd12];
	ld.global.u32 	%r23, [%rd12+4];
	ld.global.u32 	%r24, [%rd12+8];
	ld.global.u32 	%r25, [%rd12+12];
	ld.global.u32 	%r26, [%rd12+16];
	ld.global.u32 	%r27, [%rd12+20];
	ld.global.u32 	%r28, [%rd12+24];
	ld.global.u32 	%r29, [%rd12+28];
	mul.wide.u32 	%rd13, %r22, 24;
	add.s64 	%rd14, %rd9, %rd13;
	ld.global.f64 	%fd1, [%rd14+-24];
	ld.global.f64 	%fd2, [%rd14+-16];
	ld.global.f64 	%fd3, [%rd14+-8];
	mul.wide.u32 	%rd15, %r23, 24;
	add.s64 	%rd16, %rd9, %rd15;
	ld.global.f64 	%fd4, [%rd16+-24];
	ld.global.f64 	%fd5, [%rd16+-16];
	ld.global.f64 	%fd6, [%rd16+-8];
	mul.wide.u32 	%rd17, %r24, 24;
	add.s64 	%rd18, %rd9, %rd17;
	ld.global.f64 	%fd7, [%rd18+-24];
	ld.global.f64 	%fd8, [%rd18+-16];
	ld.global.f64 	%fd9, [%rd18+-8];
	mul.wide.u32 	%rd19, %r25, 24;
	add.s64 	%rd20, %rd9, %rd19;
	ld.global.f64 	%fd10, [%rd20+-24];
	ld.global.f64 	%fd11, [%rd20+-16];
	ld.global.f64 	%fd12, [%rd20+-8];
	mul.wide.u32 	%rd21, %r26, 24;
	add.s64 	%rd22, %rd9, %rd21;
	ld.global.f64 	%fd13, [%rd22+-24];
	ld.global.f64 	%fd14, [%rd22+-16];
	ld.global.f64 	%fd15, [%rd22+-8];
	mul.wide.u32 	%rd23, %r27, 24;
	add.s64 	%rd24, %rd9, %rd23;
	ld.global.f64 	%fd16, [%rd24+-24];
	ld.global.f64 	%fd17, [%rd24+-16];
	ld.global.f64 	%fd18, [%rd24+-8];
	mul.wide.u32 	%rd25, %r28, 24;
	add.s64 	%rd26, %rd9, %rd25;
	ld.global.f64 	%fd19, [%rd26+-24];
	ld.global.f64 	%fd20, [%rd26+-16];
	ld.global.f64 	%fd21, [%rd26+-8];
	mul.wide.u32 	%rd27, %r29, 24;
	add.s64 	%rd28, %rd9, %rd27;
	ld.global.f64 	%fd22, [%rd28+-24];
	ld.global.f64 	%fd23, [%rd28+-16];
	ld.global.f64 	%fd24, [%rd28+-8];
	mov.f64 	%fd34, 0d0000000000000000;
	st.local.v2.f64 	[%rd1], {%fd34, %fd34};
	st.local.v2.f64 	[%rd1+16], {%fd34, %fd34};
	st.local.v2.f64 	[%rd1+32], {%fd34, %fd34};
	st.local.v2.f64 	[%rd1+48], {%fd34, %fd34};
	st.local.v2.f64 	[%rd1+64], {%fd34, %fd34};
	st.local.v2.f64 	[%rd1+80], {%fd34, %fd34};
	st.local.v2.f64 	[%rd1+96], {%fd34, %fd34};
	st.local.v2.f64 	[%rd1+112], {%fd34, %fd34};
	st.local.v2.f64 	[%rd1+128], {%fd34, %fd34};
	st.local.v2.f64 	[%rd1+144], {%fd34, %fd34};
	st.local.v2.f64 	[%rd1+160], {%fd34, %fd34};
	st.local.v2.f64 	[%rd1+176], {%fd34, %fd34};
	st.local.v2.f64 	[%rd1+192], {%fd34, %fd34};
	st.local.v2.f64 	[%rd1+208], {%fd34, %fd34};
	st.local.v2.f64 	[%rd1+224], {%fd34, %fd34};
	st.local.v2.f64 	[%rd1+240], {%fd34, %fd34};
	st.local.v2.f64 	[%rd1+256], {%fd34, %fd34};
	st.local.v2.f64 	[%rd1+272], {%fd34, %fd34};
	st.local.v2.f64 	[%rd1+288], {%fd34, %fd34};
	st.local.v2.f64 	[%rd1+304], {%fd34, %fd34};
	st.local.v2.f64 	[%rd1+320], {%fd34, %fd34};
	st.local.v2.f64 	[%rd1+336], {%fd34, %fd34};
	st.local.v2.f64 	[%rd1+352], {%fd34, %fd34};
	st.local.v2.f64 	[%rd1+368], {%fd34, %fd34};
	st.local.v2.f64 	[%rd1+384], {%fd34, %fd34};
	st.local.v2.f64 	[%rd1+400], {%fd34, %fd34};
	st.local.v2.f64 	[%rd1+416], {%fd34, %fd34};
	st.local.v2.f64 	[%rd1+432], {%fd34, %fd34};
	st.local.v2.f64 	[%rd1+448], {%fd34, %fd34};
	st.local.v2.f64 	[%rd1+464], {%fd34, %fd34};
	st.local.v2.f64 	[%rd1+480], {%fd34, %fd34};
	st.local.v2.f64 	[%rd1+496], {%fd34, %fd34};
	st.local.v2.f64 	[%rd1+512], {%fd34, %fd34};
	st.local.v2.f64 	[%rd1+528], {%fd34, %fd34};
	st.local.v2.f64 	[%rd1+544], {%fd34, %fd34};
	st.local.v2.f64 	[%rd1+560], {%fd34, %fd34};
	st.local.v2.f64 	[%rd1+576], {%fd34, %fd34};
	st.local.v2.f64 	[%rd1+592], {%fd34, %fd34};
	st.local.v2.f64 	[%rd1+608], {%fd34, %fd34};
	st.local.v2.f64 	[%rd1+624], {%fd34, %fd34};
	st.local.v2.f64 	[%rd1+640], {%fd34, %fd34};
	st.local.v2.f64 	[%rd1+656], {%fd34, %fd34};
	st.local.v2.f64 	[%rd1+672], {%fd34, %fd34};
	st.local.v2.f64 	[%rd1+688], {%fd34, %fd34};
	st.local.v2.f64 	[%rd1+704], {%fd34, %fd34};
	st.local.v2.f64 	[%rd1+720], {%fd34, %fd34};
	st.local.v2.f64 	[%rd1+736], {%fd34, %fd34};
	st.local.v2.f64 	[%rd1+752], {%fd34, %fd34};
	st.local.v2.f64 	[%rd1+768], {%fd34, %fd34};
	st.local.v2.f64 	[%rd1+784], {%fd34, %fd34};
	st.local.v2.f64 	[%rd1+800], {%fd34, %fd34};
	st.local.v2.f64 	[%rd1+816], {%fd34, %fd34};
	st.local.v2.f64 	[%rd1+832], {%fd34, %fd34};
	st.local.v2.f64 	[%rd1+848], {%fd34, %fd34};
	st.local.v2.f64 	[%rd1+864], {%fd34, %fd34};
	st.local.v2.f64 	[%rd1+880], {%fd34, %fd34};
	st.local.v2.f64 	[%rd1+896], {%fd34, %fd34};
	st.local.v2.f64 	[%rd1+912], {%fd34, %fd34};
	st.local.v2.f64 	[%rd1+928], {%fd34, %fd34};
	st.local.v2.f64 	[%rd1+944], {%fd34, %fd34};
	st.local.v2.f64 	[%rd1+960], {%fd34, %fd34};
	st.local.v2.f64 	[%rd1+976], {%fd34, %fd34};
	st.local.v2.f64 	[%rd1+992], {%fd34, %fd34};
	st.local.v2.f64 	[%rd1+1008], {%fd34, %fd34};
	st.local.v2.f64 	[%rd1+1024], {%fd34, %fd34};
	st.local.v2.f64 	[%rd1+1040], {%fd34, %fd34};
	st.local.v2.f64 	[%rd1+1056], {%fd34, %fd34};
	st.local.v2.f64 	[%rd1+1072], {%fd34, %fd34};
	st.local.v2.f64 	[%rd1+1088], {%fd34, %fd34};
	st.local.v2.f64 	[%rd1+1104], {%fd34, %fd34};
	mov.b64 	%rd29, 0;
	st.local.u64 	[%rd1+1128], %rd29;
	mov.b32 	%r40, 0;
	ld.const.f64 	%fd250, [D];
	ld.const.f64 	%fd252, [D+48];
	ld.const.f64 	%fd256, [D+96];
	ld.const.f64 	%fd258, [D+144];
	ld.const.f64 	%fd262, [D+192];
	ld.const.f64 	%fd264, [D+240];
	ld.const.f64 	%fd265, [D+8];
	ld.const.f64 	%fd267, [D+56];
	ld.const.f64 	%fd269, [D+104];
	ld.const.f64 	%fd271, [D+152];
	ld.const.f64 	%fd273, [D+200];
	ld.const.f64 	%fd275, [D+248];
	ld.const.f64 	%fd276, [D+16];
	ld.const.f64 	%fd278, [D+64];
	ld.const.f64 	%fd280, [D+112];
	ld.const.f64 	%fd282, [D+160];
	ld.const.f64 	%fd284, [D+208];
	ld.const.f64 	%fd286, [D+256];
	ld.const.f64 	%fd287, [D+24];
	ld.const.f64 	%fd289, [D+72];
	ld.const.f64 	%fd291, [D+120];
	ld.const.f64 	%fd293, [D+168];
	ld.const.f64 	%fd295, [D+216];
	ld.const.f64 	%fd297, [D+264];
	ld.const.f64 	%fd298, [D+32];
	ld.const.f64 	%fd300, [D+80];
	ld.const.f64 	%fd302, [D+128];
	ld.const.f64 	%fd304, [D+176];
	ld.const.f64 	%fd306, [D+224];
	ld.const.f64 	%fd308, [D+272];
	ld.const.f64 	%fd309, [D+40];
	ld.const.f64 	%fd311, [D+88];
	ld.const.f64 	%fd313, [D+136];
	ld.const.f64 	%fd315, [D+184];
	ld.const.f64 	%fd317, [D+232];
	ld.const.f64 	%fd319, [D+280];
$L__BB1_2:
	mul.lo.s32 	%r31, %r40, 24;
	mul.wide.u32 	%rd30, %r31, 8;
	mov.u64 	%rd31, L;
	add.s64 	%rd32, %rd31, %rd30;
	ld.const.f64 	%fd35, [%rd32];
	ld.const.f64 	%fd36, [%rd32+8];
	ld.const.f64 	%fd37, [%rd32+16];
	fma.rn.f64 	%fd38, %fd35, %fd1, 0d0000000000000000;
	fma.rn.f64 	%fd39, %fd35, %fd2, 0d0000000000000000;
	fma.rn.f64 	%fd40, %fd35, %fd3, 0d0000000000000000;
	fma.rn.f64 	%fd41, %fd36, %fd1, 0d0000000000000000;
	fma.rn.f64 	%fd42, %fd36, %fd2, 0d0000000000000000;
	fma.rn.f64 	%fd43, %fd36, %fd3, 0d0000000000000000;
	fma.rn.f64 	%fd44, %fd37, %fd1, 0d0000000000000000;
	fma.rn.f64 	%fd45, %fd37, %fd2, 0d0000000000000000;
	fma.rn.f64 	%fd46, %fd37, %fd3, 0d0000000000000000;
	ld.const.f64 	%fd47, [%rd32+24];
	ld.const.f64 	%fd48, [%rd32+32];
	ld.const.f64 	%fd49, [%rd32+40];
	fma.rn.f64 	%fd50, %fd47, %fd4, %fd38;
	fma.rn.f64 	%fd51, %fd47, %fd5, %fd39;
	fma.rn.f64 	%fd52, %fd47, %fd6, %fd40;
	fma.rn.f64 	%fd53, %fd48, %fd4, %fd41;
	fma.rn.f64 	%fd54, %fd48, %fd5, %fd42;
	fma.rn.f64 	%fd55, %fd48, %fd6, %fd43;
	fma.rn.f64 	%fd56, %fd49, %fd4, %fd44;
	fma.rn.f64 	%fd57, %fd49, %fd5, %fd45;
	fma.rn.f64 	%fd58, %fd49, %fd6, %fd46;
	ld.const.f64 	%fd59, [%rd32+48];
	ld.const.f64 	%fd60, [%rd32+56];
	ld.const.f64 	%fd61, [%rd32+64];
	fma.rn.f64 	%fd62, %fd59, %fd7, %fd50;
	fma.rn.f64 	%fd63, %fd59, %fd8, %fd51;
	fma.rn.f64 	%fd64, %fd59, %fd9, %fd52;
	fma.rn.f64 	%fd65, %fd60, %fd7, %fd53;
	fma.rn.f64 	%fd66, %fd60, %fd8, %fd54;
	fma.rn.f64 	%fd67, %fd60, %fd9, %fd55;
	fma.rn.f64 	%fd68, %fd61, %fd7, %fd56;
	fma.rn.f64 	%fd69, %fd61, %fd8, %fd57;
	fma.rn.f64 	%fd70, %fd61, %fd9, %fd58;
	ld.const.f64 	%fd71, [%rd32+72];
	ld.const.f64 	%fd72, [%rd32+80];
	ld.const.f64 	%fd73, [%rd32+88];
	fma.rn.f64 	%fd74, %fd71, %fd10, %fd62;
	fma.rn.f64 	%fd75, %fd71, %fd11, %fd63;
	fma.rn.f64 	%fd76, %fd71, %fd12, %fd64;
	fma.rn.f64 	%fd77, %fd72, %fd10, %fd65;
	fma.rn.f64 	%fd78, %fd72, %fd11, %fd66;
	fma.rn.f64 	%fd79, %fd72, %fd12, %fd67;
	fma.rn.f64 	%fd80, %fd73, %fd10, %fd68;
	fma.rn.f64 	%fd81, %fd73, %fd11, %fd69;
	fma.rn.f64 	%fd82, %fd73, %fd12, %fd70;
	ld.const.f64 	%fd83, [%rd32+96];
	ld.const.f64 	%fd84, [%rd32+104];
	ld.const.f64 	%fd85, [%rd32+112];
	fma.rn.f64 	%fd86, %fd83, %fd13, %fd74;
	fma.rn.f64 	%fd87, %fd83, %fd14, %fd75;
	fma.rn.f64 	%fd88, %fd83, %fd15, %fd76;
	fma.rn.f64 	%fd89, %fd84, %fd13, %fd77;
	fma.rn.f64 	%fd90, %fd84, %fd14, %fd78;
	fma.rn.f64 	%fd91, %fd84, %fd15, %fd79;
	fma.rn.f64 	%fd92, %fd85, %fd13, %fd80;
	fma.rn.f64 	%fd93, %fd85, %fd14, %fd81;
	fma.rn.f64 	%fd94, %fd85, %fd15, %fd82;
	ld.const.f64 	%fd95, [%rd32+120];
	ld.const.f64 	%fd96, [%rd32+128];
	ld.const.f64 	%fd97, [%rd32+136];
	fma.rn.f64 	%fd98, %fd95, %fd16, %fd86;
	fma.rn.f64 	%fd99, %fd95, %fd17, %fd87;
	fma.rn.f64 	%fd100, %fd95, %fd18, %fd88;
	fma.rn.f64 	%fd101, %fd96, %fd16, %fd89;
	fma.rn.f64 	%fd102, %fd96, %fd17, %fd90;
	fma.rn.f64 	%fd103, %fd96, %fd18, %fd91;
	fma.rn.f64 	%fd104, %fd97, %fd16, %fd92;
	fma.rn.f64 	%fd105, %fd97, %fd17, %fd93;
	fma.rn.f64 	%fd106, %fd97, %fd18, %fd94;
	ld.const.f64 	%fd107, [%rd32+144];
	ld.const.f64 	%fd108, [%rd32+152];
	ld.const.f64 	%fd109, [%rd32+160];
	fma.rn.f64 	%fd110, %fd107, %fd19, %fd98;
	fma.rn.f64 	%fd111, %fd107, %fd20, %fd99;
	fma.rn.f64 	%fd112, %fd107, %fd21, %fd100;
	fma.rn.f64 	%fd113, %fd108, %fd19, %fd101;
	fma.rn.f64 	%fd114, %fd108, %fd20, %fd102;
	fma.rn.f64 	%fd115, %fd108, %fd21, %fd103;
	fma.rn.f64 	%fd116, %fd109, %fd19, %fd104;
	fma.rn.f64 	%fd117, %fd109, %fd20, %fd105;
	fma.rn.f64 	%fd118, %fd109, %fd21, %fd106;
	ld.const.f64 	%fd119, [%rd32+168];
	ld.const.f64 	%fd120, [%rd32+176];
	ld.const.f64 	%fd121, [%rd32+184];
	fma.rn.f64 	%fd122, %fd119, %fd22, %fd110;
	fma.rn.f64 	%fd123, %fd119, %fd23, %fd111;
	fma.rn.f64 	%fd124, %fd119, %fd24, %fd112;
	fma.rn.f64 	%fd125, %fd120, %fd22, %fd113;
	fma.rn.f64 	%fd126, %fd120, %fd23, %fd114;
	fma.rn.f64 	%fd127, %fd120, %fd24, %fd115;
	fma.rn.f64 	%fd128, %fd121, %fd22, %fd116;
	fma.rn.f64 	%fd129, %fd121, %fd23, %fd117;
	fma.rn.f64 	%fd130, %fd121, %fd24, %fd118;
	mul.f64 	%fd131, %fd126, %fd122;
	mul.f64 	%fd132, %fd130, %fd131;
	mul.f64 	%fd133, %fd127, %fd123;
	fma.rn.f64 	%fd134, %fd133, %fd128, %fd132;
	mul.f64 	%fd135, %fd124, %fd125;
	fma.rn.f64 	%fd136, %fd129, %fd135, %fd134;
	mul.f64 	%fd137, %fd124, %fd126;
	mul.f64 	%fd138, %fd137, %fd128;
	sub.f64 	%fd139, %fd136, %fd138;
	mul.f64 	%fd140, %fd123, %fd125;
	mul.f64 	%fd141, %fd130, %fd140;
	sub.f64 	%fd142, %fd139, %fd141;
	mul.f64 	%fd143, %fd127, %fd122;
	mul.f64 	%fd144, %fd129, %fd143;
	sub.f64 	%fd25, %fd142, %fd144;
	rcp.rn.f64 	%fd145, %fd25;
	mul.f64 	%fd146, %fd130, %fd126;
	mul.f64 	%fd147, %fd127, %fd129;
	sub.f64 	%fd148, %fd146, %fd147;
	mul.f64 	%fd149, %fd148, %fd145;
	mul.f64 	%fd150, %fd127, %fd128;
	mul.f64 	%fd151, %fd130, %fd125;
	sub.f64 	%fd152, %fd150, %fd151;
	mul.f64 	%fd153, %fd152, %fd145;
	mul.f64 	%fd154, %fd129, %fd125;
	mul.f64 	%fd155, %fd126, %fd128;
	sub.f64 	%fd156, %fd154, %fd155;
	mul.f64 	%fd157, %fd156, %fd145;
	mul.f64 	%fd158, %fd124, %fd129;
	mul.f64 	%fd159, %fd130, %fd123;
	sub.f64 	%fd160, %fd158, %fd159;
	mul.f64 	%fd161, %fd160, %fd145;
	mul.f64 	%fd162, %fd130, %fd122;
	mul.f64 	%fd163, %fd124, %fd128;
	sub.f64 	%fd164, %fd162, %fd163;
	mul.f64 	%fd165, %fd164, %fd145;
	mul.f64 	%fd166, %fd123, %fd128;
	mul.f64 	%fd167, %fd129, %fd122;
	sub.f64 	%fd168, %fd166, %fd167;
	mul.f64 	%fd169, %fd168, %fd145;
	sub.f64 	%fd170, %fd133, %fd137;
	mul.f64 	%fd171, %fd170, %fd145;
	sub.f64 	%fd172, %fd135, %fd143;
	mul.f64 	%fd173, %fd172, %fd145;
	sub.f64 	%fd174, %fd131, %fd140;
	mul.f64 	%fd175, %fd174, %fd145;
	fma.rn.f64 	%fd176, %fd149, %fd35, 0d0000000000000000;
	fma.rn.f64 	%fd177, %fd161, %fd36, %fd176;
	fma.rn.f64 	%fd178, %fd171, %fd37, %fd177;
	fma.rn.f64 	%fd179, %fd153, %fd35, 0d0000000000000000;
	fma.rn.f64 	%fd180, %fd165, %fd36, %fd179;
	fma.rn.f64 	%fd181, %fd173, %fd37, %fd180;
	fma.rn.f64 	%fd182, %fd157, %fd35, 0d0000000000000000;
	fma.rn.f64 	%fd183, %fd169, %fd36, %fd182;
	fma.rn.f64 	%fd184, %fd175, %fd37, %fd183;
	fma.rn.f64 	%fd185, %fd149, %fd47, 0d0000000000000000;
	fma.rn.f64 	%fd186, %fd161, %fd48, %fd185;
	fma.rn.f64 	%fd187, %fd171, %fd49, %fd186;
	fma.rn.f64 	%fd188, %fd153, %fd47, 0d0000000000000000;
	fma.rn.f64 	%fd189, %fd165, %fd48, %fd188;
	fma.rn.f64 	%fd190, %fd173, %fd49, %fd189;
	fma.rn.f64 	%fd191, %fd157, %fd47, 0d0000000000000000;
	fma.rn.f64 	%fd192, %fd169, %fd48, %fd191;
	fma.rn.f64 	%fd193, %fd175, %fd49, %fd192;
	fma.rn.f64 	%fd194, %fd149, %fd59, 0d0000000000000000;
	fma.rn.f64 	%fd195, %fd161, %fd60, %fd194;
	fma.rn.f64 	%fd196, %fd171, %fd61, %fd195;
	fma.rn.f64 	%fd197, %fd153, %fd59, 0d0000000000000000;
	fma.rn.f64 	%fd198, %fd165, %fd60, %fd197;
	fma.rn.f64 	%fd199, %fd173, %fd61, %fd198;
	fma.rn.f64 	%fd200, %fd157, %fd59, 0d0000000000000000;
	fma.rn.f64 	%fd201, %fd169, %fd60, %fd200;
	fma.rn.f64 	%fd202, %fd175, %fd61, %fd201;
	fma.rn.f64 	%fd203, %fd149, %fd71, 0d0000000000000000;
	fma.rn.f64 	%fd204, %fd161, %fd72, %fd203;
	fma.rn.f64 	%fd205, %fd171, %fd73, %fd204;
	fma.rn.f64 	%fd206, %fd153, %fd71, 0d0000000000000000;
	fma.rn.f64 	%fd207, %fd165, %fd72, %fd206;
	fma.rn.f64 	%fd208, %fd173, %fd73, %fd207;
	fma.rn.f64 	%fd209, %fd157, %fd71, 0d0000000000000000;
	fma.rn.f64 	%fd210, %fd169, %fd72, %fd209;
	fma.rn.f64 	%fd211, %fd175, %fd73, %fd210;
	fma.rn.f64 	%fd212, %fd149, %fd83, 0d0000000000000000;
	fma.rn.f64 	%fd213, %fd161, %fd84, %fd212;
	fma.rn.f64 	%fd214, %fd171, %fd85, %fd213;
	fma.rn.f64 	%fd215, %fd153, %fd83, 0d0000000000000000;
	fma.rn.f64 	%fd216, %fd165, %fd84, %fd215;
	fma.rn.f64 	%fd217, %fd173, %fd85, %fd216;
	fma.rn.f64 	%fd218, %fd157, %fd83, 0d0000000000000000;
	fma.rn.f64 	%fd219, %fd169, %fd84, %fd218;
	fma.rn.f64 	%fd220, %fd175, %fd85, %fd219;
	fma.rn.f64 	%fd221, %fd149, %fd95, 0d0000000000000000;
	fma.rn.f64 	%fd222, %fd161, %fd96, %fd221;
	fma.rn.f64 	%fd223, %fd171, %fd97, %fd222;
	fma.rn.f64 	%fd224, %fd153, %fd95, 0d0000000000000000;
	fma.rn.f64 	%fd225, %fd165, %fd96, %fd224;
	fma.rn.f64 	%fd226, %fd173, %fd97, %fd225;
	fma.rn.f64 	%fd227, %fd157, %fd95, 0d0000000000000000;
	fma.rn.f64 	%fd228, %fd169, %fd96, %fd227;
	fma.rn.f64 	%fd229, %fd175, %fd97, %fd228;
	fma.rn.f64 	%fd230, %fd149, %fd107, 0d0000000000000000;
	fma.rn.f64 	%fd231, %fd161, %fd108, %fd230;
	fma.rn.f64 	%fd232, %fd171, %fd109, %fd231;
	fma.rn.f64 	%fd233, %fd153, %fd107, 0d0000000000000000;
	fma.rn.f64 	%fd234, %fd165, %fd108, %fd233;
	fma.rn.f64 	%fd235, %fd173, %fd109, %fd234;
	fma.rn.f64 	%fd236, %fd157, %fd107, 0d0000000000000000;
	fma.rn.f64 	%fd237, %fd169, %fd108, %fd236;
	fma.rn.f64 	%fd238, %fd175, %fd109, %fd237;
	fma.rn.f64 	%fd239, %fd149, %fd119, 0d0000000000000000;
	fma.rn.f64 	%fd240, %fd161, %fd120, %fd239;
	fma.rn.f64 	%fd241, %fd171, %fd121, %fd240;
	fma.rn.f64 	%fd242, %fd153, %fd119, 0d0000000000000000;
	fma.rn.f64 	%fd243, %fd165, %fd120, %fd242;
	fma.rn.f64 	%fd244, %fd173, %fd121, %fd243;
	fma.rn.f64 	%fd245, %fd157, %fd119, 0d0000000000000000;
	fma.rn.f64 	%fd246, %fd169, %fd120, %fd245;
	fma.rn.f64 	%fd247, %fd175, %fd121, %fd246;
	st.local.f64 	[%rd1], %fd178;
	st.local.f64 	[%rd1+56], %fd181;
	st.local.f64 	[%rd1+112], %fd184;
	st.local.f64 	[%rd1+24], %fd181;
	st.local.f64 	[%rd1+72], %fd178;
	st.local.f64 	[%rd1+80], %fd184;
	st.local.f64 	[%rd1+40], %fd184;
	st.local.v2.f64 	[%rd1+128], {%fd181, %fd178};
	st.local.f64 	[%rd1+144], %fd187;
	st.local.f64 	[%rd1+200], %fd190;
	st.local.f64 	[%rd1+256], %fd193;
	st.local.f64 	[%rd1+168], %fd190;
	st.local.f64 	[%rd1+216], %fd187;
	st.local.f64 	[%rd1+224], %fd193;
	st.local.f64 	[%rd1+184], %fd193;
	st.local.v2.f64 	[%rd1+272], {%fd190, %fd187};
	st.local.f64 	[%rd1+288], %fd196;
	st.local.f64 	[%rd1+344], %fd199;
	st.local.f64 	[%rd1+400], %fd202;
	st.local.f64 	[%rd1+312], %fd199;
	st.local.f64 	[%rd1+360], %fd196;
	st.local.f64 	[%rd1+368], %fd202;
	st.local.f64 	[%rd1+328], %fd202;
	st.local.v2.f64 	[%rd1+416], {%fd199, %fd196};
	st.local.f64 	[%rd1+432], %fd205;
	st.local.f64 	[%rd1+488], %fd208;
	st.local.f64 	[%rd1+544], %fd211;
	st.local.f64 	[%rd1+456], %fd208;
	st.local.f64 	[%rd1+504], %fd205;
	st.local.f64 	[%rd1+512], %fd211;
	st.local.f64 	[%rd1+472], %fd211;
	st.local.v2.f64 	[%rd1+560], {%fd208, %fd205};
	st.local.f64 	[%rd1+576], %fd214;
	st.local.f64 	[%rd1+632], %fd217;
	st.local.f64 	[%rd1+688], %fd220;
	st.local.f64 	[%rd1+600], %fd217;
	st.local.f64 	[%rd1+648], %fd214;
	st.local.f64 	[%rd1+656], %fd220;
	st.local.f64 	[%rd1+616], %fd220;
	st.local.v2.f64 	[%rd1+704], {%fd217, %fd214};
	st.local.f64 	[%rd1+720], %fd223;
	st.local.f64 	[%rd1+776], %fd226;
	st.local.f64 	[%rd1+832], %fd229;
	st.local.f64 	[%rd1+744], %fd226;
	st.local.f64 	[%rd1+792], %fd223;
	st.local.f64 	[%rd1+800], %fd229;
	st.local.f64 	[%rd1+760], %fd229;
	st.local.v2.f64 	[%rd1+848], {%fd226, %fd223};
	st.local.f64 	[%rd1+864], %fd232;
	st.local.f64 	[%rd1+920], %fd235;
	st.local.f64 	[%rd1+976], %fd238;
	st.local.f64 	[%rd1+888], %fd235;
	st.local.f64 	[%rd1+936], %fd232;
	st.local.f64 	[%rd1+944], %fd238;
	st.local.f64 	[%rd1+904], %fd238;
	st.local.v2.f64 	[%rd1+992], {%fd235, %fd232};
	st.local.f64 	[%rd1+1008], %fd241;
	st.local.f64 	[%rd1+1064], %fd244;
	st.local.f64 	[%rd1+1120], %fd247;
	st.local.f64 	[%rd1+1032], %fd244;
	st.local.f64 	[%rd1+1080], %fd241;
	st.local.f64 	[%rd1+1088], %fd247;
	st.local.f64 	[%rd1+1048], %fd247;
	st.local.v2.f64 	[%rd1+1136], {%fd244, %fd241};
	mov.b32 	%r41, 0;
	mov.u32 	%r42, %r41;
$L__BB1_3:
	mul.lo.s32 	%r32, %r42, 6;
	mul.wide.u32 	%rd33, %r32, 8;
	add.s64 	%rd34, %rd1, %rd33;
	ld.local.v2.f64 	{%fd248, %fd249}, [%rd34];
	fma.rn.f64 	%fd251, %fd250, %fd248, 0d0000000000000000;
	fma.rn.f64 	%fd253, %fd252, %fd249, %fd251;
	ld.local.v2.f64 	{%fd254, %fd255}, [%rd34+16];
	fma.rn.f64 	%fd257, %fd256, %fd254, %fd253;
	fma.rn.f64 	%fd259, %fd258, %fd255, %fd257;
	ld.local.v2.f64 	{%fd260, %fd261}, [%rd34+32];
	fma.rn.f64 	%fd263, %fd262, %fd260, %fd259;
	fma.rn.f64 	%fd26, %fd264, %fd261, %fd263;
	fma.rn.f64 	%fd266, %fd265, %fd248, 0d0000000000000000;
	fma.rn.f64 	%fd268, %fd267, %fd249, %fd266;
	fma.rn.f64 	%fd270, %fd269, %fd254, %fd268;
	fma.rn.f64 	%fd272, %fd271, %fd255, %fd270;
	fma.rn.f64 	%fd274, %fd273, %fd260, %fd272;
	fma.rn.f64 	%fd27, %fd275, %fd261, %fd274;
	fma.rn.f64 	%fd277, %fd276, %fd248, 0d0000000000000000;
	fma.rn.f64 	%fd279, %fd278, %fd249, %fd277;
	fma.rn.f64 	%fd281, %fd280, %fd254, %fd279;
	fma.rn.f64 	%fd283, %fd282, %fd255, %fd281;
	fma.rn.f64 	%fd285, %fd284, %fd260, %fd283;
	fma.rn.f64 	%fd28, %fd286, %fd261, %fd285;
	fma.rn.f64 	%fd288, %fd287, %fd248, 0d0000000000000000;
	fma.rn.f64 	%fd290, %fd289, %fd249, %fd288;
	fma.rn.f64 	%fd292, %fd291, %fd254, %fd290;
	fma.rn.f64 	%fd294, %fd293, %fd255, %fd292;
	fma.rn.f64 	%fd296, %fd295, %fd260, %fd294;
	fma.rn.f64 	%fd29, %fd297, %fd261, %fd296;
	fma.rn.f64 	%fd299, %fd298, %fd248, 0d0000000000000000;
	fma.rn.f64 	%fd301, %fd300, %fd249, %fd299;
	fma.rn.f64 	%fd303, %fd302, %fd254, %fd301;
	fma.rn.f64 	%fd305, %fd304, %fd255, %fd303;
	fma.rn.f64 	%fd307, %fd306, %fd260, %fd305;
	fma.rn.f64 	%fd30, %fd308, %fd261, %fd307;
	fma.rn.f64 	%fd310, %fd309, %fd248, 0d0000000000000000;
	fma.rn.f64 	%fd312, %fd311, %fd249, %fd310;
	fma.rn.f64 	%fd314, %fd313, %fd254, %fd312;
	fma.rn.f64 	%fd316, %fd315, %fd255, %fd314;
	fma.rn.f64 	%fd318, %fd317, %fd260, %fd316;
	fma.rn.f64 	%fd31, %fd319, %fd261, %fd318;
	add.s64 	%rd41, %rd34, 16;
	mad.lo.s32 	%r37, %r15, 300, %r42;
	add.s32 	%r43, %r37, %r41;
	mov.u32 	%r44, %r42;
$L__BB1_4:
	ld.param.u64 	%rd40, [_Z10Hex8vectorIdjEvPKT0_PKT_PS3__param_2];
	ld.local.v2.f64 	{%fd320, %fd321}, [%rd41+-16];
	fma.rn.f64 	%fd322, %fd26, %fd320, 0d0000000000000000;
	fma.rn.f64 	%fd323, %fd27, %fd321, %fd322;
	ld.local.v2.f64 	{%fd324, %fd325}, [%rd41];
	fma.rn.f64 	%fd326, %fd28, %fd324, %fd323;
	fma.rn.f64 	%fd327, %fd29, %fd325, %fd326;
	ld.local.v2.f64 	{%fd328, %fd329}, [%rd41+16];
	fma.rn.f64 	%fd330, %fd30, %fd328, %fd327;
	fma.rn.f64 	%fd331, %fd31, %fd329, %fd330;
	cvta.to.global.u64 	%rd35, %rd40;
	mul.wide.u32 	%rd36, %r43, 8;
	add.s64 	%rd37, %rd35, %rd36;
	ld.global.f64 	%fd332, [%rd37];
	fma.rn.f64 	%fd333, %fd25, %fd331, %fd332;
	st.global.f64 	[%rd37], %fd333;
	add.s32 	%r44, %r44, 1;
	add.s64 	%rd41, %rd41, 48;
	add.s32 	%r43, %r43, 1;
	setp.ne.s32 	%p2, %r44, 24;
	@%p2 bra 	$L__BB1_4;
	not.b32 	%r38, %r42;
	add.s32 	%r39, %r41, %r38;
	add.s32 	%r41, %r39, 24;
	add.s32 	%r42, %r42, 1;
	setp.ne.s32 	%p3, %r42, 24;
	@%p3 bra 	$L__BB1_3;
	add.s32 	%r40, %r40, 1;
	setp.ne.s32 	%p4, %r40, 8;
	@%p4 bra 	$L__BB1_2;
$L__BB1_7:
	ret;

}
	// .globl	_Z10Hex8vectorIdmEvPKT0_PKT_PS3_
.visible .entry _Z10Hex8vectorIdmEvPKT0_PKT_PS3_(
	.param .u64 .ptr .align 1 _Z10Hex8vectorIdmEvPKT0_PKT_PS3__param_0,
	.param .u64 .ptr .align 1 _Z10Hex8vectorIdmEvPKT0_PKT_PS3__param_1,
	.param .u64 .ptr .align 1 _Z10Hex8vectorIdmEvPKT0_PKT_PS3__param_2
)
{
	.local .align 16 .b8 	__local_depot2[1152];
	.reg .b64 	%SP;
	.reg .b64 	%SPL;
	.reg .pred 	%p<5>;
	.reg .b32 	%r<37>;
	.reg .b64 	%rd<42>;
	.reg .b64 	%fd<334>;

	mov.u64 	%SPL, __local_depot2;
	add.u64 	%rd1, %SPL, 0;
	mov.u32 	%r12, %ntid.x;
	mov.u32 	%r13, %ctaid.x;
	mov.u32 	%r14, %tid.x;
	mad.lo.s32 	%r15, %r12, %r13, %r14;
	cvt.rn.f64.s32 	%fd32, %r15;
	ld.const.f64 	%fd33, [nel];
	setp.leu.f64 	%p1, %fd33, %fd32;
	@%p1 bra 	$L__BB2_7;
	ld.param.u64 	%rd39, [_Z10Hex8vectorIdmEvPKT0_PKT_PS3__param_1];
	ld.param.u64 	%rd38, [_Z10Hex8vectorIdmEvPKT0_PKT_PS3__param_0];
	cvta.to.global.u64 	%rd9, %rd39;
	cvta.to.global.u64 	%rd10, %rd38;
	shl.b32 	%r21, %r15, 3;
	mul.wide.u32 	%rd11, %r21, 8;
	add.s64 	%rd12, %rd10, %rd11;
	ld.global.u64 	%rd13, [%rd12];
	ld.global.u64 	%rd14, [%rd12+8];
	ld.global.u64 	%rd15, [%rd12+16];
	ld.global.u64 	%rd16, [%rd12+24];
	ld.global.u64 	%rd17, [%rd12+32];
	ld.global.u64 	%rd18, [%rd12+40];
	ld.global.u64 	%rd19, [%rd12+48];
	ld.global.u64 	%rd20, [%rd12+56];
	mad.lo.s64 	%rd21, %rd13, 24, %rd9;
	ld.global.f64 	%fd1, [%rd21+-24];
	ld.global.f64 	%fd2, [%rd21+-16];
	ld.global.f64 	%fd3, [%rd21+-8];
	mad.lo.s64 	%rd22, %rd14, 24, %rd9;
	ld.global.f64 	%fd4, [%rd22+-24];
	ld.global.f64 	%fd5, [%rd22+-16];
	ld.global.f64 	%fd6, [%rd22+-8];
	mad.lo.s64 	%rd23, %rd15, 24, %rd9;
	ld.global.f64 	%fd7, [%rd23+-24];
	ld.global.f64 	%fd8, [%rd23+-16];
	ld.global.f64 	%fd9, [%rd23+-8];
	mad.lo.s64 	%rd24, %rd16, 24, %rd9;
	ld.global.f64 	%fd10, [%rd24+-24];
	ld.global.f64 	%fd11, [%rd24+-16];
	ld.global.f64 	%fd12, [%rd24+-8];
	mad.lo.s64 	%rd25, %rd17, 24, %rd9;
	ld.global.f64 	%fd13, [%rd25+-24];
	ld.global.f64 	%fd14, [%rd25+-16];
	ld.global.f64 	%fd15, [%rd25+-8];
	mad.lo.s64 	%rd26, %rd18, 24, %rd9;
	ld.global.f64 	%fd16, [%rd26+-24];
	ld.global.f64 	%fd17, [%rd26+-16];
	ld.global.f64 	%fd18, [%rd26+-8];
	mad.lo.s64 	%rd27, %rd19, 24, %rd9;
	ld.global.f64 	%fd19, [%rd27+-24];
	ld.global.f64 	%fd20, [%rd27+-16];
	ld.global.f64 	%fd21, [%rd27+-8];
	mad.lo.s64 	%rd28, %rd20, 24, %rd9;
	ld.global.f64 	%fd22, [%rd28+-24];
	ld.global.f64 	%fd23, [%rd28+-16];
	ld.global.f64 	%fd24, [%rd28+-8];
	mov.f64 	%fd34, 0d0000000000000000;
	st.local.v2.f64 	[%rd1], {%fd34, %fd34};
	st.local.v2.f64 	[%rd1+16], {%fd34, %fd34};
	st.local.v2.f64 	[%rd1+32], {%fd34, %fd34};
	st.local.v2.f64 	[%rd1+48], {%fd34, %fd34};
	st.local.v2.f64 	[%rd1+64], {%fd34, %fd34};
	st.local.v2.f64 	[%rd1+80], {%fd34, %fd34};
	st.local.v2.f64 	[%rd1+96], {%fd34, %fd34};
	st.local.v2.f64 	[%rd1+112], {%fd34, %fd34};
	st.local.v2.f64 	[%rd1+128], {%fd34, %fd34};
	st.local.v2.f64 	[%rd1+144], {%fd34, %fd34};
	st.local.v2.f64 	[%rd1+160], {%fd34, %fd34};
	st.local.v2.f64 	[%rd1+176], {%fd34, %fd34};
	st.local.v2.f64 	[%rd1+192], {%fd34, %fd34};
	st.local.v2.f64 	[%rd1+208], {%fd34, %fd34};
	st.local.v2.f64 	[%rd1+224], {%fd34, %fd34};
	st.local.v2.f64 	[%rd1+240], {%fd34, %fd34};
	st.local.v2.f64 	[%rd1+256], {%fd34, %fd34};
	st.local.v2.f64 	[%rd1+272], {%fd34, %fd34};
	st.local.v2.f64 	[%rd1+288], {%fd34, %fd34};
	st.local.v2.f64 	[%rd1+304], {%fd34, %fd34};
	st.local.v2.f64 	[%rd1+320], {%fd34, %fd34};
	st.local.v2.f64 	[%rd1+336], {%fd34, %fd34};
	st.local.v2.f64 	[%rd1+352], {%fd34, %fd34};
	st.local.v2.f64 	[%rd1+368], {%fd34, %fd34};
	st.local.v2.f64 	[%rd1+384], {%fd34, %fd34};
	st.local.v2.f64 	[%rd1+400], {%fd34, %fd34};
	st.local.v2.f64 	[%rd1+416], {%fd34, %fd34};
	st.local.v2.f64 	[%rd1+432], {%fd34, %fd34};
	st.local.v2.f64 	[%rd1+448], {%fd34, %fd34};
	st.local.v2.f64 	[%rd1+464], {%fd34, %fd34};
	st.local.v2.f64 	[%rd1+480], {%fd34, %fd34};
	st.local.v2.f64 	[%rd1+496], {%fd34, %fd34};
	st.local.v2.f64 	[%rd1+512], {%fd34, %fd34};
	st.local.v2.f64 	[%rd1+528], {%fd34, %fd34};
	st.local.v2.f64 	[%rd1+544], {%fd34, %fd34};
	st.local.v2.f64 	[%rd1+560], {%fd34, %fd34};
	st.local.v2.f64 	[%rd1+576], {%fd34, %fd34};
	st.local.v2.f64 	[%rd1+592], {%fd34, %fd34};
	st.local.v2.f64 	[%rd1+608], {%fd34, %fd34};
	st.local.v2.f64 	[%rd1+624], {%fd34, %fd34};
	st.local.v2.f64 	[%rd1+640], {%fd34, %fd34};
	st.local.v2.f64 	[%rd1+656], {%fd34, %fd34};
	st.local.v2.f64 	[%rd1+672], {%fd34, %fd34};
	st.local.v2.f64 	[%rd1+688], {%fd34, %fd34};
	st.local.v2.f64 	[%rd1+704], {%fd34, %fd34};
	st.local.v2.f64 	[%rd1+720], {%fd34, %fd34};
	st.local.v2.f64 	[%rd1+736], {%fd34, %fd34};
	st.local.v2.f64 	[%rd1+752], {%fd34, %fd34};
	st.local.v2.f64 	[%rd1+768], {%fd34, %fd34};
	st.local.v2.f64 	[%rd1+784], {%fd34, %fd34};
	st.local.v2.f64 	[%rd1+800], {%fd34, %fd34};
	st.local.v2.f64 	[%rd1+816], {%fd34, %fd34};
	st.local.v2.f64 	[%rd1+832], {%fd34, %fd34};
	st.local.v2.f64 	[%rd1+848], {%fd34, %fd34};
	st.local.v2.f64 	[%rd1+864], {%fd34, %fd34};
	st.local.v2.f64 	[%rd1+880], {%fd34, %fd34};
	st.local.v2.f64 	[%rd1+896], {%fd34, %fd34};
	st.local.v2.f64 	[%rd1+912], {%fd34, %fd34};
	st.local.v2.f64 	[%rd1+928], {%fd34, %fd34};
	st.local.v2.f64 	[%rd1+944], {%fd34, %fd34};
	st.local.v2.f64 	[%rd1+960], {%fd34, %fd34};
	st.local.v2.f64 	[%rd1+976], {%fd34, %fd34};
	st.local.v2.f64 	[%rd1+992], {%fd34, %fd34};
	st.local.v2.f64 	[%rd1+1008], {%fd34, %fd34};
	st.local.v2.f64 	[%rd1+1024], {%fd34, %fd34};
	st.local.v2.f64 	[%rd1+1040], {%fd34, %fd34};
	st.local.v2.f64 	[%rd1+1056], {%fd34, %fd34};
	st.local.v2.f64 	[%rd1+1072], {%fd34, %fd34};
	st.local.v2.f64 	[%rd1+1088], {%fd34, %fd34};
	st.local.v2.f64 	[%rd1+1104], {%fd34, %fd34};
	mov.b64 	%rd29, 0;
	st.local.u64 	[%rd1+1128], %rd29;
	mov.b32 	%r32, 0;
	ld.const.f64 	%fd250, [D];
	ld.const.f64 	%fd252, [D+48];
	ld.const.f64 	%fd256, [D+96];
	ld.const.f64 	%fd258, [D+144];
	ld.const.f64 	%fd262, [D+192];
	ld.const.f64 	%fd264, [D+240];
	ld.const.f64 	%fd265, [D+8];
	ld.const.f64 	%fd267, [D+56];
	ld.const.f64 	%fd269, [D+104];
	ld.const.f64 	%fd271, [D+152];
	ld.const.f64 	%fd273, [D+200];
	ld.const.f64 	%fd275, [D+248];
	ld.const.f64 	%fd276, [D+16];
	ld.const.f64 	%fd278, [D+64];
	ld.const.f64 	%fd280, [D+112];
	ld.const.f64 	%fd282, [D+160];
	ld.const.f64 	%fd284, [D+208];
	ld.const.f64 	%fd286, [D+256];
	ld.const.f64 	%fd287, [D+24];
	ld.const.f64 	%fd289, [D+72];
	ld.const.f64 	%fd291, [D+120];
	ld.const.f64 	%fd293, [D+168];
	ld.const.f64 	%fd295, [D+216];
	ld.const.f64 	%fd297, [D+264];
	ld.const.f64 	%fd298, [D+32];
	ld.const.f64 	%fd300, [D+80];
	ld.const.f64 	%fd302, [D+128];
	ld.const.f64 	%fd304, [D+176];
	ld.const.f64 	%fd306, [D+224];
	ld.const.f64 	%fd308, [D+272];
	ld.const.f64 	%fd309, [D+40];
	ld.const.f64 	%fd311, [D+88];
	ld.const.f64 	%fd313, [D+136];
	ld.const.f64 	%fd315, [D+184];
	ld.const.f64 	%fd317, [D+232];
	ld.const.f64 	%fd319, [D+280];
$L__BB2_2:
	mul.lo.s32 	%r23, %r32, 24;
	mul.wide.u32 	%rd30, %r23, 8;
	mov.u64 	%rd31, L;
	add.s64 	%rd32, %rd31, %rd30;
	ld.const.f64 	%fd35, [%rd32];
	ld.const.f64 	%fd36, [%rd32+8];
	ld.const.f64 	%fd37, [%rd32+16];
	fma.rn.f64 	%fd38, %fd35, %fd1, 0d0000000000000000;
	fma.rn.f64 	%fd39, %fd35, %fd2, 0d0000000000000000;
	fma.rn.f64 	%fd40, %fd35, %fd3, 0d0000000000000000;
	fma.rn.f64 	%fd41, %fd36, %fd1, 0d0000000000000000;
	fma.rn.f64 	%fd42, %fd36, %fd2, 0d0000000000000000;
	fma.rn.f64 	%fd43, %fd36, %fd3, 0d0000000000000000;
	fma.rn.f64 	%fd44, %fd37, %fd1, 0d0000000000000000;
	fma.rn.f64 	%fd45, %fd37, %fd2, 0d0000000000000000;
	fma.rn.f64 	%fd46, %fd37, %fd3, 0d0000000000000000;
	ld.const.f64 	%fd47, [%rd32+24];
	ld.const.f64 	%fd48, [%rd32+32];
	ld.const.f64 	%fd49, [%rd32+40];
	fma.rn.f64 	%fd50, %fd47, %fd4, %fd38;
	fma.rn.f64 	%fd51, %fd47, %fd5, %fd39;
	fma.rn.f64 	%fd52, %fd47, %fd6, %fd40;
	fma.rn.f64 	%fd53, %fd48, %fd4, %fd41;
	fma.rn.f64 	%fd54, %fd48, %fd5, %fd42;
	fma.rn.f64 	%fd55, %fd48, %fd6, %fd43;
	fma.rn.f64 	%fd56, %fd49, %fd4, %fd44;
	fma.rn.f64 	%fd57, %fd49, %fd5, %fd45;
	fma.rn.f64 	%fd58, %fd49, %fd6, %fd46;
	ld.const.f64 	%fd59, [%rd32+48];
	ld.const.f64 	%fd60, [%rd32+56];
	ld.const.f64 	%fd61, [%rd32+64];
	fma.rn.f64 	%fd62, %fd59, %fd7, %fd50;
	fma.rn.f64 	%fd63, %fd59, %fd8, %fd51;
	fma.rn.f64 	%fd64, %fd59, %fd9, %fd52;
	fma.rn.f64 	%fd65, %fd60, %fd7, %fd53;
	fma.rn.f64 	%fd66, %fd60, %fd8, %fd54;
	fma.rn.f64 	%fd67, %fd60, %fd9, %fd55;
	fma.rn.f64 	%fd68, %fd61, %fd7, %fd56;
	fma.rn.f64 	%fd69, %fd61, %fd8, %fd57;
	fma.rn.f64 	%fd70, %fd61, %fd9, %fd58;
	ld.const.f64 	%fd71, [%rd32+72];
	ld.const.f64 	%fd72, [%rd32+80];
	ld.const.f64 	%fd73, [%rd32+88];
	fma.rn.f64 	%fd74, %fd71, %fd10, %fd62;
	fma.rn.f64 	%fd75, %fd71, %fd11, %fd63;
	fma.rn.f64 	%fd76, %fd71, %fd12, %fd64;
	fma.rn.f64 	%fd77, %fd72, %fd10, %fd65;
	fma.rn.f64 	%fd78, %fd72, %fd11, %fd66;
	fma.rn.f64 	%fd79, %fd72, %fd12, %fd67;
	fma.rn.f64 	%fd80, %fd73, %fd10, %fd68;
	fma.rn.f64 	%fd81, %fd73, %fd11, %fd69;
	fma.rn.f64 	%fd82, %fd73, %fd12, %fd70;
	ld.const.f64 	%fd83, [%rd32+96];
	ld.const.f64 	%fd84, [%rd32+104];
	ld.const.f64 	%fd85, [%rd32+112];
	fma.rn.f64 	%fd86, %fd83, %fd13, %fd74;
	fma.rn.f64 	%fd87, %fd83, %fd14, %fd75;
	fma.rn.f64 	%fd88, %fd83, %fd15, %fd76;
	fma.rn.f64 	%fd89, %fd84, %fd13, %fd77;
	fma.rn.f64 	%fd90, %fd84, %fd14, %fd78;
	fma.rn.f64 	%fd91, %fd84, %fd15, %fd79;
	fma.rn.f64 	%fd92, %fd85, %fd13, %fd80;
	fma.rn.f64 	%fd93, %fd85, %fd14, %fd81;
	fma.rn.f64 	%fd94, %fd85, %fd15, %fd82;
	ld.const.f64 	%fd95, [%rd32+120];
	ld.const.f64 	%fd96, [%rd32+128];
	ld.const.f64 	%fd97, [%rd32+136];
	fma.rn.f64 	%fd98, %fd95, %fd16, %fd86;
	fma.rn.f64 	%fd99, %fd95, %fd17, %fd87;
	fma.rn.f64 	%fd100, %fd95, %fd18, %fd88;
	fma.rn.f64 	%fd101, %fd96, %fd16, %fd89;
	fma.rn.f64 	%fd102, %fd96, %fd17, %fd90;
	fma.rn.f64 	%fd103, %fd96, %fd18, %fd91;
	fma.rn.f64 	%fd104, %fd97, %fd16, %fd92;
	fma.rn.f64 	%fd105, %fd97, %fd17, %fd93;
	fma.rn.f64 	%fd106, %fd97, %fd18, %fd94;
	ld.const.f64 	%fd107, [%rd32+144];
	ld.const.f64 	%fd108, [%rd32+152];
	ld.const.f64 	%fd109, [%rd32+160];
	fma.rn.f64 	%fd110, %fd107, %fd19, %fd98;
	fma.rn.f64 	%fd111, %fd107, %fd20, %fd99;
	fma.rn.f64 	%fd112, %fd107, %fd21, %fd100;
	fma.rn.f64 	%fd113, %fd108, %fd19, %fd101;
	fma.rn.f64 	%fd114, %fd108, %fd20, %fd102;
	fma.rn.f64 	%fd115, %fd108, %fd21, %fd103;
	fma.rn.f64 	%fd116, %fd109, %fd19, %fd104;
	fma.rn.f64 	%fd117, %fd109, %fd20, %fd105;
	fma.rn.f64 	%fd118, %fd109, %fd21, %fd106;
	ld.const.f64 	%fd119, [%rd32+168];
	ld.const.f64 	%fd120, [%rd32+176];
	ld.const.f64 	%fd121, [%rd32+184];
	fma.rn.f64 	%fd122, %fd119, %fd22, %fd110;
	fma.rn.f64 	%fd123, %fd119, %fd23, %fd111;
	fma.rn.f64 	%fd124, %fd119, %fd24, %fd112;
	fma.rn.f64 	%fd125, %fd120, %fd22, %fd113;
	fma.rn.f64 	%fd126, %fd120, %fd23, %fd114;
	fma.rn.f64 	%fd127, %fd120, %fd24, %fd115;
	fma.rn.f64 	%fd128, %fd121, %fd22, %fd116;
	fma.rn.f64 	%fd129, %fd121, %fd23, %fd117;
	fma.rn.f64 	%fd130, %fd121, %fd24, %fd118;
	mul.f64 	%fd131, %fd126, %fd122;
	mul.f64 	%fd132, %fd130, %fd131;
	mul.f64 	%fd133, %fd127, %fd123;
	fma.rn.f64 	%fd134, %fd133, %fd128, %fd132;
	mul.f64 	%fd135, %fd124, %fd125;
	fma.rn.f64 	%fd136, %fd129, %fd135, %fd134;
	mul.f64 	%fd137, %fd124, %fd126;
	mul.f64 	%fd138, %fd137, %fd128;
	sub.f64 	%fd139, %fd136, %fd138;
	mul.f64 	%fd140, %fd123, %fd125;
	mul.f64 	%fd141, %fd130, %fd140;
	sub.f64 	%fd142, %fd139, %fd141;
	mul.f64 	%fd143, %fd127, %fd122;
	mul.f64 	%fd144, %fd129, %fd143;
	sub.f64 	%fd25, %fd142, %fd144;
	rcp.rn.f64 	%fd145, %fd25;
	mul.f64 	%fd146, %fd130, %fd126;
	mul.f64 	%fd147, %fd127, %fd129;
	sub.f64 	%fd148, %fd146, %fd147;
	mul.f64 	%fd149, %fd148, %fd145;
	mul.f64 	%fd150, %fd127, %fd128;
	mul.f64 	%fd151, %fd130, %fd125;
	sub.f64 	%fd152, %fd150, %fd151;
	mul.f64 	%fd153, %fd152, %fd145;
	mul.f64 	%fd154, %fd129, %fd125;
	mul.f64 	%fd155, %fd126, %fd128;
	sub.f64 	%fd156, %fd154, %fd155;
	mul.f64 	%fd157, %fd156, %fd145;
	mul.f64 	%fd158, %fd124, %fd129;
	mul.f64 	%fd159, %fd130, %fd123;
	sub.f64 	%fd160, %fd158, %fd159;
	mul.f64 	%fd161, %fd160, %fd145;
	mul.f64 	%fd162, %fd130, %fd122;
	mul.f64 	%fd163, %fd124, %fd128;
	sub.f64 	%fd164, %fd162, %fd163;
	mul.f64 	%fd165, %fd164, %fd145;
	mul.f64 	%fd166, %fd123, %fd128;
	mul.f64 	%fd167, %fd129, %fd122;
	sub.f64 	%fd168, %fd166, %fd167;
	mul.f64 	%fd169, %fd168, %fd145;
	sub.f64 	%fd170, %fd133, %fd137;
	mul.f64 	%fd171, %fd170, %fd145;
	sub.f64 	%fd172, %fd135, %fd143;
	mul.f64 	%fd173, %fd172, %fd145;
	sub.f64 	%fd174, %fd131, %fd140;
	mul.f64 	%fd175, %fd174, %fd145;
	fma.rn.f64 	%fd176, %fd149, %fd35, 0d0000000000000000;
	fma.rn.f64 	%fd177, %fd161, %fd36, %fd176;
	fma.rn.f64 	%fd178, %fd171, %fd37, %fd177;
	fma.rn.f64 	%fd179, %fd153, %fd35, 0d0000000000000000;
	fma.rn.f64 	%fd180, %fd165, %fd36, %fd179;
	fma.rn.f64 	%fd181, %fd173, %fd37, %fd180;
	fma.rn.f64 	%fd182, %fd157, %fd35, 0d0000000000000000;
	fma.rn.f64 	%fd183, %fd169, %fd36, %fd182;
	fma.rn.f64 	%fd184, %fd175, %fd37, %fd183;
	fma.rn.f64 	%fd185, %fd149, %fd47, 0d0000000000000000;
	fma.rn.f64 	%fd186, %fd161, %fd48, %fd185;
	fma.rn.f64 	%fd187, %fd171, %fd49, %fd186;
	fma.rn.f64 	%fd188, %fd153, %fd47, 0d0000000000000000;
	fma.rn.f64 	%fd189, %fd165, %fd48, %fd188;
	fma.rn.f64 	%fd190, %fd173, %fd49, %fd189;
	fma.rn.f64 	%fd191, %fd157, %fd47, 0d0000000000000000;
	fma.rn.f64 	%fd192, %fd169, %fd48, %fd191;
	fma.rn.f64 	%fd193, %fd175, %fd49, %fd192;
	fma.rn.f64 	%fd194, %fd149, %fd59, 0d0000000000000000;
	fma.rn.f64 	%fd195, %fd161, %fd60, %fd194;
	fma.rn.f64 	%fd196, %fd171, %fd61, %fd195;
	fma.rn.f64 	%fd197, %fd153, %fd59, 0d0000000000000000;
	fma.rn.f64 	%fd198, %fd165, %fd60, %fd197;
	fma.rn.f64 	%fd199, %fd173, %fd61, %fd198;
	fma.rn.f64 	%fd200, %fd157, %fd59, 0d0000000000000000;
	fma.rn.f64 	%fd201, %fd169, %fd60, %fd200;
	fma.rn.f64 	%fd202, %fd175, %fd61, %fd201;
	fma.rn.f64 	%fd203, %fd149, %fd71, 0d0000000000000000;
	fma.rn.f64 	%fd204, %fd161, %fd72, %fd203;
	fma.rn.f64 	%fd205, %fd171, %fd73, %fd204;
	fma.rn.f64 	%fd206, %fd153, %fd71, 0d0000000000000000;
	fma.rn.f64 	%fd207, %fd165, %fd72, %fd206;
	fma.rn.f64 	%fd208, %fd173, %fd73, %fd207;
	fma.rn.f64 	%fd209, %fd157, %fd71, 0d0000000000000000;
	fma.rn.f64 	%fd210, %fd169, %fd72, %fd209;
	fma.rn.f64 	%fd211, %fd175, %fd73, %fd210;
	fma.rn.f64 	%fd212, %fd149, %fd83, 0d0000000000000000;
	fma.rn.f64 	%fd213, %fd161, %fd84, %fd212;
	fma.rn.f64 	%fd214, %fd171, %fd85, %fd213;
	fma.rn.f64 	%fd215, %fd153, %fd83, 0d0000000000000000;
	fma.rn.f64 	%fd216, %fd165, %fd84, %fd215;
	fma.rn.f64 	%fd217, %fd173, %fd85, %fd216;
	fma.rn.f64 	%fd218, %fd157, %fd83, 0d0000000000000000;
	fma.rn.f64 	%fd219, %fd169, %fd84, %fd218;
	fma.rn.f64 	%fd220, %fd175, %fd85, %fd219;
	fma.rn.f64 	%fd221, %fd149, %fd95, 0d0000000000000000;
	fma.rn.f64 	%fd222, %fd161, %fd96, %fd221;
	fma.rn.f64 	%fd223, %fd171, %fd97, %fd222;
	fma.rn.f64 	%fd224, %fd153, %fd95, 0d0000000000000000;
	fma.rn.f64 	%fd225, %fd165, %fd96, %fd224;
	fma.rn.f64 	%fd226, %fd173, %fd97, %fd225;
	fma.rn.f64 	%fd227, %fd157, %fd95, 0d0000000000000000;
	fma.rn.f64 	%fd228, %fd169, %fd96, %fd227;
	fma.rn.f64 	%fd229, %fd175, %fd97, %fd228;
	fma.rn.f64 	%fd230, %fd149, %fd107, 0d0000000000000000;
	fma.rn.f64 	%fd231, %fd161, %fd108, %fd230;
	fma.rn.f64 	%fd232, %fd171, %fd109, %fd231;
	fma.rn.f64 	%fd233, %fd153, %fd107, 0d0000000000000000;
	fma.rn.f64 	%fd234, %fd165, %fd108, %fd233;
	fma.rn.f64 	%fd235, %fd173, %fd109, %fd234;
	fma.rn.f64 	%fd236, %fd157, %fd107, 0d0000000000000000;
	fma.rn.f64 	%fd237, %fd169, %fd108, %fd236;
	fma.rn.f64 	%fd238, %fd175, %fd109, %fd237;
	fma.rn.f64 	%fd239, %fd149, %fd119, 0d0000000000000000;
	fma.rn.f64 	%fd240, %fd161, %fd120, %fd239;
	fma.rn.f64 	%fd241, %fd171, %fd121, %fd240;
	fma.rn.f64 	%fd242, %fd153, %fd119, 0d0000000000000000;
	fma.rn.f64 	%fd243, %fd165, %fd120, %fd242;
	fma.rn.f64 	%fd244, %fd173, %fd121, %fd243;
	fma.rn.f64 	%fd245, %fd157, %fd119, 0d0000000000000000;
	fma.rn.f64 	%fd246, %fd169, %fd120, %fd245;
	fma.rn.f64 	%fd247, %fd175, %fd121, %fd246;
	st.local.f64 	[%rd1], %fd178;
	st.local.f64 	[%rd1+56], %fd181;
	st.local.f64 	[%rd1+112], %fd184;
	st.local.f64 	[%rd1+24], %fd181;
	st.local.f64 	[%rd1+72], %fd178;
	st.local.f64 	[%rd1+80], %fd184;
	st.local.f64 	[%rd1+40], %fd184;
	st.local.v2.f64 	[%rd1+128], {%fd181, %fd178};
	st.local.f64 	[%rd1+144], %fd187;
	st.local.f64 	[%rd1+200], %fd190;
	st.local.f64 	[%rd1+256], %fd193;
	st.local.f64 	[%rd1+168], %fd190;
	st.local.f64 	[%rd1+216], %fd187;
	st.local.f64 	[%rd1+224], %fd193;
	st.local.f64 	[%rd1+184], %fd193;
	st.local.v2.f64 	[%rd1+272], {%fd190, %fd187};
	st.local.f64 	[%rd1+288], %fd196;
	st.local.f64 	[%rd1+344], %fd199;
	st.local.f64 	[%rd1+400], %fd202;
	st.local.f64 	[%rd1+312], %fd199;
	st.local.f64 	[%rd1+360], %fd196;
	st.local.f64 	[%rd1+368], %fd202;
	st.local.f64 	[%rd1+328], %fd202;
	st.local.v2.f64 	[%rd1+416], {%fd199, %fd196};
	st.local.f64 	[%rd1+432], %fd205;
	st.local.f64 	[%rd1+488], %fd208;
	st.local.f64 	[%rd1+544], %fd211;
	st.local.f64 	[%rd1+456], %fd208;
	st.local.f64 	[%rd1+504], %fd205;
	st.local.f64 	[%rd1+512], %fd211;
	st.local.f64 	[%rd1+472], %fd211;
	st.local.v2.f64 	[%rd1+560], {%fd208, %fd205};
	st.local.f64 	[%rd1+576], %fd214;
	st.local.f64 	[%rd1+632], %fd217;
	st.local.f64 	[%rd1+688], %fd220;
	st.local.f64 	[%rd1+600], %fd217;
	st.local.f64 	[%rd1+648], %fd214;
	st.local.f64 	[%rd1+656], %fd220;
	st.local.f64 	[%rd1+616], %fd220;
	st.local.v2.f64 	[%rd1+704], {%fd217, %fd214};
	st.local.f64 	[%rd1+720], %fd223;
	st.local.f64 	[%rd1+776], %fd226;
	st.local.f64 	[%rd1+832], %fd229;
	st.local.f64 	[%rd1+744], %fd226;
	st.local.f64 	[%rd1+792], %fd223;
	st.local.f64 	[%rd1+800], %fd229;
	st.local.f64 	[%rd1+760], %fd229;
	st.local.v2.f64 	[%rd1+848], {%fd226, %fd223};
	st.local.f64 	[%rd1+864], %fd232;
	st.local.f64 	[%rd1+920], %fd235;
	st.local.f64 	[%rd1+976], %fd238;
	st.local.f64 	[%rd1+888], %fd235;
	st.local.f64 	[%rd1+936], %fd232;
	st.local.f64 	[%rd1+944], %fd238;
	st.local.f64 	[%rd1+904], %fd238;
	st.local.v2.f64 	[%rd1+992], {%fd235, %fd232};
	st.local.f64 	[%rd1+1008], %fd241;
	st.local.f64 	[%rd1+1064], %fd244;
	st.local.f64 	[%rd1+1120], %fd247;
	st.local.f64 	[%rd1+1032], %fd244;
	st.local.f64 	[%rd1+1080], %fd241;
	st.local.f64 	[%rd1+1088], %fd247;
	st.local.f64 	[%rd1+1048], %fd247;
	st.local.v2.f64 	[%rd1+1136], {%fd244, %fd241};
	mov.b32 	%r33, 0;
	mov.u32 	%r34, %r33;
$L__BB2_3:
	mul.lo.s32 	%r24, %r34, 6;
	mul.wide.u32 	%rd33, %r24, 8;
	add.s64 	%rd34, %rd1, %rd33;
	ld.local.v2.f64 	{%fd248, %fd249}, [%rd34];
	fma.rn.f64 	%fd251, %fd250, %fd248, 0d0000000000000000;
	fma.rn.f64 	%fd253, %fd252, %fd249, %fd251;
	ld.local.v2.f64 	{%fd254, %fd255}, [%rd34+16];
	fma.rn.f64 	%fd257, %fd256, %fd254, %fd253;
	fma.rn.f64 	%fd259, %fd258, %fd255, %fd257;
	ld.local.v2.f64 	{%fd260, %fd261}, [%rd34+32];
	fma.rn.f64 	%fd263, %fd262, %fd260, %fd259;
	fma.rn.f64 	%fd26, %fd264, %fd261, %fd263;
	fma.rn.f64 	%fd266, %fd265, %fd248, 0d0000000000000000;
	fma.rn.f64 	%fd268, %fd267, %fd249, %fd266;
	fma.rn.f64 	%fd270, %fd269, %fd254, %fd268;
	fma.rn.f64 	%fd272, %fd271, %fd255, %fd270;
	fma.rn.f64 	%fd274, %fd273, %fd260, %fd272;
	fma.rn.f64 	%fd27, %fd275, %fd261, %fd274;
	fma.rn.f64 	%fd277, %fd276, %fd248, 0d0000000000000000;
	fma.rn.f64 	%fd279, %fd278, %fd249, %fd277;
	fma.rn.f64 	%fd281, %fd280, %fd254, %fd279;
	fma.rn.f64 	%fd283, %fd282, %fd255, %fd281;
	fma.rn.f64 	%fd285, %fd284, %fd260, %fd283;
	fma.rn.f64 	%fd28, %fd286, %fd261, %fd285;
	fma.rn.f64 	%fd288, %fd287, %fd248, 0d0000000000000000;
	fma.rn.f64 	%fd290, %fd289, %fd249, %fd288;
	fma.rn.f64 	%fd292, %fd291, %fd254, %fd290;
	fma.rn.f64 	%fd294, %fd293, %fd255, %fd292;
	fma.rn.f64 	%fd296, %fd295, %fd260, %fd294;
	fma.rn.f64 	%fd29, %fd297, %fd261, %fd296;
	fma.rn.f64 	%fd299, %fd298, %fd248, 0d0000000000000000;
	fma.rn.f64 	%fd301, %fd300, %fd249, %fd299;
	fma.rn.f64 	%fd303, %fd302, %fd254, %fd301;
	fma.rn.f64 	%fd305, %fd304, %fd255, %fd303;
	fma.rn.f64 	%fd307, %fd306, %fd260, %fd305;
	fma.rn.f64 	%fd30, %fd308, %fd261, %fd307;
	fma.rn.f64 	%fd310, %fd309, %fd248, 0d0000000000000000;
	fma.rn.f64 	%fd312, %fd311, %fd249, %fd310;
	fma.rn.f64 	%fd314, %fd313, %fd254, %fd312;
	fma.rn.f64 	%fd316, %fd315, %fd255, %fd314;
	fma.rn.f64 	%fd318, %fd317, %fd260, %fd316;
	fma.rn.f64 	%fd31, %fd319, %fd261, %fd318;
	add.s64 	%rd41, %rd34, 16;
	mad.lo.s32 	%r29, %r15, 300, %r34;
	add.s32 	%r35, %r29, %r33;
	mov.u32 	%r36, %r34;
$L__BB2_4:
	ld.param.u64 	%rd40, [_Z10Hex8vectorIdmEvPKT0_PKT_PS3__param_2];
	ld.local.v2.f64 	{%fd320, %fd321}, [%rd41+-16];
	fma.rn.f64 	%fd322, %fd26, %fd320, 0d0000000000000000;
	fma.rn.f64 	%fd323, %fd27, %fd321, %fd322;
	ld.local.v2.f64 	{%fd324, %fd325}, [%rd41];
	fma.rn.f64 	%fd326, %fd28, %fd324, %fd323;
	fma.rn.f64 	%fd327, %fd29, %fd325, %fd326;
	ld.local.v2.f64 	{%fd328, %fd329}, [%rd41+16];
	fma.rn.f64 	%fd330, %fd30, %fd328, %fd327;
	fma.rn.f64 	%fd331, %fd31, %fd329, %fd330;
	cvta.to.global.u64 	%rd35, %rd40;
	mul.wide.u32 	%rd36, %r35, 8;
	add.s64 	%rd37, %rd35, %rd36;
	ld.global.f64 	%fd332, [%rd37];
	fma.rn.f64 	%fd333, %fd25, %fd331, %fd332;
	st.global.f64 	[%rd37], %fd333;
	add.s32 	%r36, %r36, 1;
	add.s64 	%rd41, %rd41, 48;
	add.s32 	%r35, %r35, 1;
	setp.ne.s32 	%p2, %r36, 24;
	@%p2 bra 	$L__BB2_4;
	not.b32 	%r30, %r34;
	add.s32 	%r31, %r33, %r30;
	add.s32 	%r33, %r31, 24;
	add.s32 	%r34, %r34, 1;
	setp.ne.s32 	%p3, %r34, 24;
	@%p3 bra 	$L__BB2_3;
	add.s32 	%r32, %r32, 1;
	setp.ne.s32 	%p4, %r32, 8;
	@%p4 bra 	$L__BB2_2;
$L__BB2_7:
	ret;

}
	// .globl	_Z10Hex8vectorIddEvPKT0_PKT_PS3_
.visible .entry _Z10Hex8vectorIddEvPKT0_PKT_PS3_(
	.param .u64 .ptr .align 1 _Z10Hex8vectorIddEvPKT0_PKT_PS3__param_0,
	.param .u64 .ptr .align 1 _Z10Hex8vectorIddEvPKT0_PKT_PS3__param_1,
	.param .u64 .ptr .align 1 _Z10Hex8vectorIddEvPKT0_PKT_PS3__param_2
)
{
	.local .align 16 .b8 	__local_depot3[1152];
	.reg .b64 	%SP;
	.reg .b64 	%SPL;
	.reg .pred 	%p<5>;
	.reg .b32 	%r<37>;
	.reg .b64 	%rd<42>;
	.reg .b64 	%fd<342>;

	mov.u64 	%SPL, __local_depot3;
	add.u64 	%rd1, %SPL, 0;
	mov.u32 	%r12, %ntid.x;
	mov.u32 	%r13, %ctaid.x;
	mov.u32 	%r14, %tid.x;
	mad.lo.s32 	%r15, %r12, %r13, %r14;
	cvt.rn.f64.s32 	%fd32, %r15;
	ld.const.f64 	%fd33, [nel];
	setp.leu.f64 	%p1, %fd33, %fd32;
	@%p1 bra 	$L__BB3_7;
	ld.param.u64 	%rd39, [_Z10Hex8vectorIddEvPKT0_PKT_PS3__param_1];
	ld.param.u64 	%rd38, [_Z10Hex8vectorIddEvPKT0_PKT_PS3__param_0];
	cvta.to.global.u64 	%rd9, %rd39;
	cvta.to.global.u64 	%rd10, %rd38;
	shl.b32 	%r21, %r15, 3;
	mul.wide.u32 	%rd11, %r21, 8;
	add.s64 	%rd12, %rd10, %rd11;
	ld.global.f64 	%fd34, [%rd12];
	cvt.rzi.u64.f64 	%rd13, %fd34;
	ld.global.f64 	%fd35, [%rd12+8];
	cvt.rzi.u64.f64 	%rd14, %fd35;
	ld.global.f64 	%fd36, [%rd12+16];
	cvt.rzi.u64.f64 	%rd15, %fd36;
	ld.global.f64 	%fd37, [%rd12+24];
	cvt.rzi.u64.f64 	%rd16, %fd37;
	ld.global.f64 	%fd38, [%rd12+32];
	cvt.rzi.u64.f64 	%rd17, %fd38;
	ld.global.f64 	%fd39, [%rd12+40];
	cvt.rzi.u64.f64 	%rd18, %fd39;
	ld.global.f64 	%fd40, [%rd12+48];
	cvt.rzi.u64.f64 	%rd19, %fd40;
	ld.global.f64 	%fd41, [%rd12+56];
	cvt.rzi.u64.f64 	%rd20, %fd41;
	mad.lo.s64 	%rd21, %rd13, 24, %rd9;
	ld.global.f64 	%fd1, [%rd21+-24];
	ld.global.f64 	%fd2, [%rd21+-16];
	ld.global.f64 	%fd3, [%rd21+-8];
	mad.lo.s64 	%rd22, %rd14, 24, %rd9;
	ld.global.f64 	%fd4, [%rd22+-24];
	ld.global.f64 	%fd5, [%rd22+-16];
	ld.global.f64 	%fd6, [%rd22+-8];
	mad.lo.s64 	%rd23, %rd15, 24, %rd9;
	ld.global.f64 	%fd7, [%rd23+-24];
	ld.global.f64 	%fd8, [%rd23+-16];
	ld.global.f64 	%fd9, [%rd23+-8];
	mad.lo.s64 	%rd24, %rd16, 24, %rd9;
	ld.global.f64 	%fd10, [%rd24+-24];
	ld.global.f64 	%fd11, [%rd24+-16];
	ld.global.f64 	%fd12, [%rd24+-8];
	mad.lo.s64 	%rd25, %rd17, 24, %rd9;
	ld.global.f64 	%fd13, [%rd25+-24];
	ld.global.f64 	%fd14, [%rd25+-16];
	ld.global.f64 	%fd15, [%rd25+-8];
	mad.lo.s64 	%rd26, %rd18, 24, %rd9;
	ld.global.f64 	%fd16, [%rd26+-24];
	ld.global.f64 	%fd17, [%rd26+-16];
	ld.global.f64 	%fd18, [%rd26+-8];
	mad.lo.s64 	%rd27, %rd19, 24, %rd9;
	ld.global.f64 	%fd19, [%rd27+-24];
	ld.global.f64 	%fd20, [%rd27+-16];
	ld.global.f64 	%fd21, [%rd27+-8];
	mad.lo.s64 	%rd28, %rd20, 24, %rd9;
	ld.global.f64 	%fd22, [%rd28+-24];
	ld.global.f64 	%fd23, [%rd28+-16];
	ld.global.f64 	%fd24, [%rd28+-8];
	mov.f64 	%fd42, 0d0000000000000000;
	st.local.v2.f64 	[%rd1], {%fd42, %fd42};
	st.local.v2.f64 	[%rd1+16], {%fd42, %fd42};
	st.local.v2.f64 	[%rd1+32], {%fd42, %fd42};
	st.local.v2.f64 	[%rd1+48], {%fd42, %fd42};
	st.local.v2.f64 	[%rd1+64], {%fd42, %fd42};
	st.local.v2.f64 	[%rd1+80], {%fd42, %fd42};
	st.local.v2.f64 	[%rd1+96], {%fd42, %fd42};
	st.local.v2.f64 	[%rd1+112], {%fd42, %fd42};
	st.local.v2.f64 	[%rd1+128], {%fd42, %fd42};
	st.local.v2.f64 	[%rd1+144], {%fd42, %fd42};
	st.local.v2.f64 	[%rd1+160], {%fd42, %fd42};
	st.local.v2.f64 	[%rd1+176], {%fd42, %fd42};
	st.local.v2.f64 	[%rd1+192], {%fd42, %fd42};
	st.local.v2.f64 	[%rd1+208], {%fd42, %fd42};
	st.local.v2.f64 	[%rd1+224], {%fd42, %fd42};
	st.local.v2.f64 	[%rd1+240], {%fd42, %fd42};
	st.local.v2.f64 	[%rd1+256], {%fd42, %fd42};
	st.local.v2.f64 	[%rd1+272], {%fd42, %fd42};
	st.local.v2.f64 	[%rd1+288], {%fd42, %fd42};
	st.local.v2.f64 	[%rd1+304], {%fd42, %fd42};
	st.local.v2.f64 	[%rd1+320], {%fd42, %fd42};
	st.local.v2.f64 	[%rd1+336], {%fd42, %fd42};
	st.local.v2.f64 	[%rd1+352], {%fd42, %fd42};
	st.local.v2.f64 	[%rd1+368], {%fd42, %fd42};
	st.local.v2.f64 	[%rd1+384], {%fd42, %fd42};
	st.local.v2.f64 	[%rd1+400], {%fd42, %fd42};
	st.local.v2.f64 	[%rd1+416], {%fd42, %fd42};
	st.local.v2.f64 	[%rd1+432], {%fd42, %fd42};
	st.local.v2.f64 	[%rd1+448], {%fd42, %fd42};
	st.local.v2.f64 	[%rd1+464], {%fd42, %fd42};
	st.local.v2.f64 	[%rd1+480], {%fd42, %fd42};
	st.local.v2.f64 	[%rd1+496], {%fd42, %fd42};
	st.local.v2.f64 	[%rd1+512], {%fd42, %fd42};
	st.local.v2.f64 	[%rd1+528], {%fd42, %fd42};
	st.local.v2.f64 	[%rd1+544], {%fd42, %fd42};
	st.local.v2.f64 	[%rd1+560], {%fd42, %fd42};
	st.local.v2.f64 	[%rd1+576], {%fd42, %fd42};
	st.local.v2.f64 	[%rd1+592], {%fd42, %fd42};
	st.local.v2.f64 	[%rd1+608], {%fd42, %fd42};
	st.local.v2.f64 	[%rd1+624], {%fd42, %fd42};
	st.local.v2.f64 	[%rd1+640], {%fd42, %fd42};
	st.local.v2.f64 	[%rd1+656], {%fd42, %fd42};
	st.local.v2.f64 	[%rd1+672], {%fd42, %fd42};
	st.local.v2.f64 	[%rd1+688], {%fd42, %fd42};
	st.local.v2.f64 	[%rd1+704], {%fd42, %fd42};
	st.local.v2.f64 	[%rd1+720], {%fd42, %fd42};
	st.local.v2.f64 	[%rd1+736], {%fd42, %fd42};
	st.local.v2.f64 	[%rd1+752], {%fd42, %fd42};
	st.local.v2.f64 	[%rd1+768], {%fd42, %fd42};
	st.local.v2.f64 	[%rd1+784], {%fd42, %fd42};
	st.local.v2.f64 	[%rd1+800], {%fd42, %fd42};
	st.local.v2.f64 	[%rd1+816], {%fd42, %fd42};
	st.local.v2.f64 	[%rd1+832], {%fd42, %fd42};
	st.local.v2.f64 	[%rd1+848], {%fd42, %fd42};
	st.local.v2.f64 	[%rd1+864], {%fd42, %fd42};
	st.local.v2.f64 	[%rd1+880], {%fd42, %fd42};
	st.local.v2.f64 	[%rd1+896], {%fd42, %fd42};
	st.local.v2.f64 	[%rd1+912], {%fd42, %fd42};
	st.local.v2.f64 	[%rd1+928], {%fd42, %fd42};
	st.local.v2.f64 	[%rd1+944], {%fd42, %fd42};
	st.local.v2.f64 	[%rd1+960], {%fd42, %fd42};
	st.local.v2.f64 	[%rd1+976], {%fd42, %fd42};
	st.local.v2.f64 	[%rd1+992], {%fd42, %fd42};
	st.local.v2.f64 	[%rd1+1008], {%fd42, %fd42};
	st.local.v2.f64 	[%rd1+1024], {%fd42, %fd42};
	st.local.v2.f64 	[%rd1+1040], {%fd42, %fd42};
	st.local.v2.f64 	[%rd1+1056], {%fd42, %fd42};
	st.local.v2.f64 	[%rd1+1072], {%fd42, %fd42};
	st.local.v2.f64 	[%rd1+1088], {%fd42, %fd42};
	st.local.v2.f64 	[%rd1+1104], {%fd42, %fd42};
	mov.b64 	%rd29, 0;
	st.local.u64 	[%rd1+1128], %rd29;
	mov.b32 	%r32, 0;
	ld.const.f64 	%fd258, [D];
	ld.const.f64 	%fd260, [D+48];
	ld.const.f64 	%fd264, [D+96];
	ld.const.f64 	%fd266, [D+144];
	ld.const.f64 	%fd270, [D+192];
	ld.const.f64 	%fd272, [D+240];
	ld.const.f64 	%fd273, [D+8];
	ld.const.f64 	%fd275, [D+56];
	ld.const.f64 	%fd277, [D+104];
	ld.const.f64 	%fd279, [D+152];
	ld.const.f64 	%fd281, [D+200];
	ld.const.f64 	%fd283, [D+248];
	ld.const.f64 	%fd284, [D+16];
	ld.const.f64 	%fd286, [D+64];
	ld.const.f64 	%fd288, [D+112];
	ld.const.f64 	%fd290, [D+160];
	ld.const.f64 	%fd292, [D+208];
	ld.const.f64 	%fd294, [D+256];
	ld.const.f64 	%fd295, [D+24];
	ld.const.f64 	%fd297, [D+72];
	ld.const.f64 	%fd299, [D+120];
	ld.const.f64 	%fd301, [D+168];
	ld.const.f64 	%fd303, [D+216];
	ld.const.f64 	%fd305, [D+264];
	ld.const.f64 	%fd306, [D+32];
	ld.const.f64 	%fd308, [D+80];
	ld.const.f64 	%fd310, [D+128];
	ld.const.f64 	%fd312, [D+176];
	ld.const.f64 	%fd314, [D+224];
	ld.const.f64 	%fd316, [D+272];
	ld.const.f64 	%fd317, [D+40];
	ld.const.f64 	%fd319, [D+88];
	ld.const.f64 	%fd321, [D+136];
	ld.const.f64 	%fd323, [D+184];
	ld.const.f64 	%fd325, [D+232];
	ld.const.f64 	%fd327, [D+280];
$L__BB3_2:
	mul.lo.s32 	%r23, %r32, 24;
	mul.wide.u32 	%rd30, %r23, 8;
	mov.u64 	%rd31, L;
	add.s64 	%rd32, %rd31, %rd30;
	ld.const.f64 	%fd43, [%rd32];
	ld.const.f64 	%fd44, [%rd32+8];
	ld.const.f64 	%fd45, [%rd32+16];
	fma.rn.f64 	%fd46, %fd43, %fd1, 0d0000000000000000;
	fma.rn.f64 	%fd47, %fd43, %fd2, 0d0000000000000000;
	fma.rn.f64 	%fd48, %fd43, %fd3, 0d0000000000000000;
	fma.rn.f64 	%fd49, %fd44, %fd1, 0d0000000000000000;
	fma.rn.f64 	%fd50, %fd44, %fd2, 0d0000000000000000;
	fma.rn.f64 	%fd51, %fd44, %fd3, 0d0000000000000000;
	fma.rn.f64 	%fd52, %fd45, %fd1, 0d0000000000000000;
	fma.rn.f64 	%fd53, %fd45, %fd2, 0d0000000000000000;
	fma.rn.f64 	%fd54, %fd45, %fd3, 0d0000000000000000;
	ld.const.f64 	%fd55, [%rd32+24];
	ld.const.f64 	%fd56, [%rd32+32];
	ld.const.f64 	%fd57, [%rd32+40];
	fma.rn.f64 	%fd58, %fd55, %fd4, %fd46;
	fma.rn.f64 	%fd59, %fd55, %fd5, %fd47;
	fma.rn.f64 	%fd60, %fd55, %fd6, %fd48;
	fma.rn.f64 	%fd61, %fd56, %fd4, %fd49;
	fma.rn.f64 	%fd62, %fd56, %fd5, %fd50;
	fma.rn.f64 	%fd63, %fd56, %fd6, %fd51;
	fma.rn.f64 	%fd64, %fd57, %fd4, %fd52;
	fma.rn.f64 	%fd65, %fd57, %fd5, %fd53;
	fma.rn.f64 	%fd66, %fd57, %fd6, %fd54;
	ld.const.f64 	%fd67, [%rd32+48];
	ld.const.f64 	%fd68, [%rd32+56];
	ld.const.f64 	%fd69, [%rd32+64];
	fma.rn.f64 	%fd70, %fd67, %fd7, %fd58;
	fma.rn.f64 	%fd71, %fd67, %fd8, %fd59;
	fma.rn.f64 	%fd72, %fd67, %fd9, %fd60;
	fma.rn.f64 	%fd73, %fd68, %fd7, %fd61;
	fma.rn.f64 	%fd74, %fd68, %fd8, %fd62;
	fma.rn.f64 	%fd75, %fd68, %fd9, %fd63;
	fma.rn.f64 	%fd76, %fd69, %fd7, %fd64;
	fma.rn.f64 	%fd77, %fd69, %fd8, %fd65;
	fma.rn.f64 	%fd78, %fd69, %fd9, %fd66;
	ld.const.f64 	%fd79, [%rd32+72];
	ld.const.f64 	%fd80, [%rd32+80];
	ld.const.f64 	%fd81, [%rd32+88];
	fma.rn.f64 	%fd82, %fd79, %fd10, %fd70;
	fma.rn.f64 	%fd83, %fd79, %fd11, %fd71;
	fma.rn.f64 	%fd84, %fd79, %fd12, %fd72;
	fma.rn.f64 	%fd85, %fd80, %fd10, %fd73;
	fma.rn.f64 	%fd86, %fd80, %fd11, %fd74;
	fma.rn.f64 	%fd87, %fd80, %fd12, %fd75;
	fma.rn.f64 	%fd88, %fd81, %fd10, %fd76;
	fma.rn.f64 	%fd89, %fd81, %fd11, %fd77;
	fma.rn.f64 	%fd90, %fd81, %fd12, %fd78;
	ld.const.f64 	%fd91, [%rd32+96];
	ld.const.f64 	%fd92, [%rd32+104];
	ld.const.f64 	%fd93, [%rd32+112];
	fma.rn.f64 	%fd94, %fd91, %fd13, %fd82;
	fma.rn.f64 	%fd95, %fd91, %fd14, %fd83;
	fma.rn.f64 	%fd96, %fd91, %fd15, %fd84;
	fma.rn.f64 	%fd97, %fd92, %fd13, %fd85;
	fma.rn.f64 	%fd98, %fd92, %fd14, %fd86;
	fma.rn.f64 	%fd99, %fd92, %fd15, %fd87;
	fma.rn.f64 	%fd100, %fd93, %fd13, %fd88;
	fma.rn.f64 	%fd101, %fd93, %fd14, %fd89;
	fma.rn.f64 	%fd102, %fd93, %fd15, %fd90;
	ld.const.f64 	%fd103, [%rd32+120];
	ld.const.f64 	%fd104, [%rd32+128];
	ld.const.f64 	%fd105, [%rd32+136];
	fma.rn.f64 	%fd106, %fd103, %fd16, %fd94;
	fma.rn.f64 	%fd107, %fd103, %fd17, %fd95;
	fma.rn.f64 	%fd108, %fd103, %fd18, %fd96;
	fma.rn.f64 	%fd109, %fd104, %fd16, %fd97;
	fma.rn.f64 	%fd110, %fd104, %fd17, %fd98;
	fma.rn.f64 	%fd111, %fd104, %fd18, %fd99;
	fma.rn.f64 	%fd112, %fd105, %fd16, %fd100;
	fma.rn.f64 	%fd113, %fd105, %fd17, %fd101;
	fma.rn.f64 	%fd114, %fd105, %fd18, %fd102;
	ld.const.f64 	%fd115, [%rd32+144];
	ld.const.f64 	%fd116, [%rd32+152];
	ld.const.f64 	%fd117, [%rd32+160];
	fma.rn.f64 	%fd118, %fd115, %fd19, %fd106;
	fma.rn.f64 	%fd119, %fd115, %fd20, %fd107;
	fma.rn.f64 	%fd120, %fd115, %fd21, %fd108;
	fma.rn.f64 	%fd121, %fd116, %fd19, %fd109;
	fma.rn.f64 	%fd122, %fd116, %fd20, %fd110;
	fma.rn.f64 	%fd123, %fd116, %fd21, %fd111;
	fma.rn.f64 	%fd124, %fd117, %fd19, %fd112;
	fma.rn.f64 	%fd125, %fd117, %fd20, %fd113;
	fma.rn.f64 	%fd126, %fd117, %fd21, %fd114;
	ld.const.f64 	%fd127, [%rd32+168];
	ld.const.f64 	%fd128, [%rd32+176];
	ld.const.f64 	%fd129, [%rd32+184];
	fma.rn.f64 	%fd130, %fd127, %fd22, %fd118;
	fma.rn.f64 	%fd131, %fd127, %fd23, %fd119;
	fma.rn.f64 	%fd132, %fd127, %fd24, %fd120;
	fma.rn.f64 	%fd133, %fd128, %fd22, %fd121;
	fma.rn.f64 	%fd134, %fd128, %fd23, %fd122;
	fma.rn.f64 	%fd135, %fd128, %fd24, %fd123;
	fma.rn.f64 	%fd136, %fd129, %fd22, %fd124;
	fma.rn.f64 	%fd137, %fd129, %fd23, %fd125;
	fma.rn.f64 	%fd138, %fd129, %fd24, %fd126;
	mul.f64 	%fd139, %fd134, %fd130;
	mul.f64 	%fd140, %fd138, %fd139;
	mul.f64 	%fd141, %fd135, %fd131;
	fma.rn.f64 	%fd142, %fd141, %fd136, %fd140;
	mul.f64 	%fd143, %fd132, %fd133;
	fma.rn.f64 	%fd144, %fd137, %fd143, %fd142;
	mul.f64 	%fd145, %fd132, %fd134;
	mul.f64 	%fd146, %fd145, %fd136;
	sub.f64 	%fd147, %fd144, %fd146;
	mul.f64 	%fd148, %fd131, %fd133;
	mul.f64 	%fd149, %fd138, %fd148;
	sub.f64 	%fd150, %fd147, %fd149;
	mul.f64 	%fd151, %fd135, %fd130;
	mul.f64 	%fd152, %fd137, %fd151;
	sub.f64 	%fd25, %fd150, %fd152;
	rcp.rn.f64 	%fd153, %fd25;
	mul.f64 	%fd154, %fd138, %fd134;
	mul.f64 	%fd155, %fd135, %fd137;
	sub.f64 	%fd156, %fd154, %fd155;
	mul.f64 	%fd157, %fd156, %fd153;
	mul.f64 	%fd158, %fd135, %fd136;
	mul.f64 	%fd159, %fd138, %fd133;
	sub.f64 	%fd160, %fd158, %fd159;
	mul.f64 	%fd161, %fd160, %fd153;
	mul.f64 	%fd162, %fd137, %fd133;
	mul.f64 	%fd163, %fd134, %fd136;
	sub.f64 	%fd164, %fd162, %fd163;
	mul.f64 	%fd165, %fd164, %fd153;
	mul.f64 	%fd166, %fd132, %fd137;
	mul.f64 	%fd167, %fd138, %fd131;
	sub.f64 	%fd168, %fd166, %fd167;
	mul.f64 	%fd169, %fd168, %fd153;
	mul.f64 	%fd170, %fd138, %fd130;
	mul.f64 	%fd171, %fd132, %fd136;
	sub.f64 	%fd172, %fd170, %fd171;
	mul.f64 	%fd173, %fd172, %fd153;
	mul.f64 	%fd174, %fd131, %fd136;
	mul.f64 	%fd175, %fd137, %fd130;
	sub.f64 	%fd176, %fd174, %fd175;
	mul.f64 	%fd177, %fd176, %fd153;
	sub.f64 	%fd178, %fd141, %fd145;
	mul.f64 	%fd179, %fd178, %fd153;
	sub.f64 	%fd180, %fd143, %fd151;
	mul.f64 	%fd181, %fd180, %fd153;
	sub.f64 	%fd182, %fd139, %fd148;
	mul.f64 	%fd183, %fd182, %fd153;
	fma.rn.f64 	%fd184, %fd157, %fd43, 0d0000000000000000;
	fma.rn.f64 	%fd185, %fd169, %fd44, %fd184;
	fma.rn.f64 	%fd186, %fd179, %fd45, %fd185;
	fma.rn.f64 	%fd187, %fd161, %fd43, 0d0000000000000000;
	fma.rn.f64 	%fd188, %fd173, %fd44, %fd187;
	fma.rn.f64 	%fd189, %fd181, %fd45, %fd188;
	fma.rn.f64 	%fd190, %fd165, %fd43, 0d0000000000000000;
	fma.rn.f64 	%fd191, %fd177, %fd44, %fd190;
	fma.rn.f64 	%fd192, %fd183, %fd45, %fd191;
	fma.rn.f64 	%fd193, %fd157, %fd55, 0d0000000000000000;
	fma.rn.f64 	%fd194, %fd169, %fd56, %fd193;
	fma.rn.f64 	%fd195, %fd179, %fd57, %fd194;
	fma.rn.f64 	%fd196, %fd161, %fd55, 0d0000000000000000;
	fma.rn.f64 	%fd197, %fd173, %fd56, %fd196;
	fma.rn.f64 	%fd198, %fd181, %fd57, %fd197;
	fma.rn.f64 	%fd199, %fd165, %fd55, 0d0000000000000000;
	fma.rn.f64 	%fd200, %fd177, %fd56, %fd199;
	fma.rn.f64 	%fd201, %fd183, %fd57, %fd200;
	fma.rn.f64 	%fd202, %fd157, %fd67, 0d0000000000000000;
	fma.rn.f64 	%fd203, %fd169, %fd68, %fd202;
	fma.rn.f64 	%fd204, %fd179, %fd69, %fd203;
	fma.rn.f64 	%fd205, %fd161, %fd67, 0d0000000000000000;
	fma.rn.f64 	%fd206, %fd173, %fd68, %fd205;
	fma.rn.f64 	%fd207, %fd181, %fd69, %fd206;
	fma.rn.f64 	%fd208, %fd165, %fd67, 0d0000000000000000;
	fma.rn.f64 	%fd209, %fd177, %fd68, %fd208;
	fma.rn.f64 	%fd210, %fd183, %fd69, %fd209;
	fma.rn.f64 	%fd211, %fd157, %fd79, 0d0000000000000000;
	fma.rn.f64 	%fd212, %fd169, %fd80, %fd211;
	fma.rn.f64 	%fd213, %fd179, %fd81, %fd212;
	fma.rn.f64 	%fd214, %fd161, %fd79, 0d0000000000000000;
	fma.rn.f64 	%fd215, %fd173, %fd80, %fd214;
	fma.rn.f64 	%fd216, %fd181, %fd81, %fd215;
	fma.rn.f64 	%fd217, %fd165, %fd79, 0d0000000000000000;
	fma.rn.f64 	%fd218, %fd177, %fd80, %fd217;
	fma.rn.f64 	%fd219, %fd183, %fd81, %fd218;
	fma.rn.f64 	%fd220, %fd157, %fd91, 0d0000000000000000;
	fma.rn.f64 	%fd221, %fd169, %fd92, %fd220;
	fma.rn.f64 	%fd222, %fd179, %fd93, %fd221;
	fma.rn.f64 	%fd223, %fd161, %fd91, 0d0000000000000000;
	fma.rn.f64 	%fd224, %fd173, %fd92, %fd223;
	fma.rn.f64 	%fd225, %fd181, %fd93, %fd224;
	fma.rn.f64 	%fd226, %fd165, %fd91, 0d0000000000000000;
	fma.rn.f64 	%fd227, %fd177, %fd92, %fd226;
	fma.rn.f64 	%fd228, %fd183, %fd93, %fd227;
	fma.rn.f64 	%fd229, %fd157, %fd103, 0d0000000000000000;
	fma.rn.f64 	%fd230, %fd169, %fd104, %fd229;
	fma.rn.f64 	%fd231, %fd179, %fd105, %fd230;
	fma.rn.f64 	%fd232, %fd161, %fd103, 0d0000000000000000;
	fma.rn.f64 	%fd233, %fd173, %fd104, %fd232;
	fma.rn.f64 	%fd234, %fd181, %fd105, %fd233;
	fma.rn.f64 	%fd235, %fd165, %fd103, 0d0000000000000000;
	fma.rn.f64 	%fd236, %fd177, %fd104, %fd235;
	fma.rn.f64 	%fd237, %fd183, %fd105, %fd236;
	fma.rn.f64 	%fd238, %fd157, %fd115, 0d0000000000000000;
	fma.rn.f64 	%fd239, %fd169, %fd116, %fd238;
	fma.rn.f64 	%fd240, %fd179, %fd117, %fd239;
	fma.rn.f64 	%fd241, %fd161, %fd115, 0d0000000000000000;
	fma.rn.f64 	%fd242, %fd173, %fd116, %fd241;
	fma.rn.f64 	%fd243, %fd181, %fd117, %fd242;
	fma.rn.f64 	%fd244, %fd165, %fd115, 0d0000000000000000;
	fma.rn.f64 	%fd245, %fd177, %fd116, %fd244;
	fma.rn.f64 	%fd246, %fd183, %fd117, %fd245;
	fma.rn.f64 	%fd247, %fd157, %fd127, 0d0000000000000000;
	fma.rn.f64 	%fd248, %fd169, %fd128, %fd247;
	fma.rn.f64 	%fd249, %fd179, %fd129, %fd248;
	fma.rn.f64 	%fd250, %fd161, %fd127, 0d0000000000000000;
	fma.rn.f64 	%fd251, %fd173, %fd128, %fd250;
	fma.rn.f64 	%fd252, %fd181, %fd129, %fd251;
	fma.rn.f64 	%fd253, %fd165, %fd127, 0d0000000000000000;
	fma.rn.f64 	%fd254, %fd177, %fd128, %fd253;
	fma.rn.f64 	%fd255, %fd183, %fd129, %fd254;
	st.local.f64 	[%rd1], %fd186;
	st.local.f64 	[%rd1+56], %fd189;
	st.local.f64 	[%rd1+112], %fd192;
	st.local.f64 	[%rd1+24], %fd189;
	st.local.f64 	[%rd1+72], %fd186;
	st.local.f64 	[%rd1+80], %fd192;
	st.local.f64 	[%rd1+40], %fd192;
	st.local.v2.f64 	[%rd1+128], {%fd189, %fd186};
	st.local.f64 	[%rd1+144], %fd195;
	st.local.f64 	[%rd1+200], %fd198;
	st.local.f64 	[%rd1+256], %fd201;
	st.local.f64 	[%rd1+168], %fd198;
	st.local.f64 	[%rd1+216], %fd195;
	st.local.f64 	[%rd1+224], %fd201;
	st.local.f64 	[%rd1+184], %fd201;
	st.local.v2.f64 	[%rd1+272], {%fd198, %fd195};
	st.local.f64 	[%rd1+288], %fd204;
	st.local.f64 	[%rd1+344], %fd207;
	st.local.f64 	[%rd1+400], %fd210;
	st.local.f64 	[%rd1+312], %fd207;
	st.local.f64 	[%rd1+360], %fd204;
	st.local.f64 	[%rd1+368], %fd210;
	st.local.f64 	[%rd1+328], %fd210;
	st.local.v2.f64 	[%rd1+416], {%fd207, %fd204};
	st.local.f64 	[%rd1+432], %fd213;
	st.local.f64 	[%rd1+488], %fd216;
	st.local.f64 	[%rd1+544], %fd219;
	st.local.f64 	[%rd1+456], %fd216;
	st.local.f64 	[%rd1+504], %fd213;
	st.local.f64 	[%rd1+512], %fd219;
	st.local.f64 	[%rd1+472], %fd219;
	st.local.v2.f64 	[%rd1+560], {%fd216, %fd213};
	st.local.f64 	[%rd1+576], %fd222;
	st.local.f64 	[%rd1+632], %fd225;
	st.local.f64 	[%rd1+688], %fd228;
	st.local.f64 	[%rd1+600], %fd225;
	st.local.f64 	[%rd1+648], %fd222;
	st.local.f64 	[%rd1+656], %fd228;
	st.local.f64 	[%rd1+616], %fd228;
	st.local.v2.f64 	[%rd1+704], {%fd225, %fd222};
	st.local.f64 	[%rd1+720], %fd231;
	st.local.f64 	[%rd1+776], %fd234;
	st.local.f64 	[%rd1+832], %fd237;
	st.local.f64 	[%rd1+744], %fd234;
	st.local.f64 	[%rd1+792], %fd231;
	st.local.f64 	[%rd1+800], %fd237;
	st.local.f64 	[%rd1+760], %fd237;
	st.local.v2.f64 	[%rd1+848], {%fd234, %fd231};
	st.local.f64 	[%rd1+864], %fd240;
	st.local.f64 	[%rd1+920], %fd243;
	st.local.f64 	[%rd1+976], %fd246;
	st.local.f64 	[%rd1+888], %fd243;
	st.local.f64 	[%rd1+936], %fd240;
	st.local.f64 	[%rd1+944], %fd246;
	st.local.f64 	[%rd1+904], %fd246;
	st.local.v2.f64 	[%rd1+992], {%fd243, %fd240};
	st.local.f64 	[%rd1+1008], %fd249;
	st.local.f64 	[%rd1+1064], %fd252;
	st.local.f64 	[%rd1+1120], %fd255;
	st.local.f64 	[%rd1+1032], %fd252;
	st.local.f64 	[%rd1+1080], %fd249;
	st.local.f64 	[%rd1+1088], %fd255;
	st.local.f64 	[%rd1+1048], %fd255;
	st.local.v2.f64 	[%rd1+1136], {%fd252, %fd249};
	mov.b32 	%r33, 0;
	mov.u32 	%r34, %r33;
$L__BB3_3:
	mul.lo.s32 	%r24, %r34, 6;
	mul.wide.u32 	%rd33, %r24, 8;
	add.s64 	%rd34, %rd1, %rd33;
	ld.local.v2.f64 	{%fd256, %fd257}, [%rd34];
	fma.rn.f64 	%fd259, %fd258, %fd256, 0d0000000000000000;
	fma.rn.f64 	%fd261, %fd260, %fd257, %fd259;
	ld.local.v2.f64 	{%fd262, %fd263}, [%rd34+16];
	fma.rn.f64 	%fd265, %fd264, %fd262, %fd261;
	fma.rn.f64 	%fd267, %fd266, %fd263, %fd265;
	ld.local.v2.f64 	{%fd268, %fd269}, [%rd34+32];
	fma.rn.f64 	%fd271, %fd270, %fd268, %fd267;
	fma.rn.f64 	%fd26, %fd272, %fd269, %fd271;
	fma.rn.f64 	%fd274, %fd273, %fd256, 0d0000000000000000;
	fma.rn.f64 	%fd276, %fd275, %fd257, %fd274;
	fma.rn.f64 	%fd278, %fd277, %fd262, %fd276;
	fma.rn.f64 	%fd280, %fd279, %fd263, %fd278;
	fma.rn.f64 	%fd282, %fd281, %fd268, %fd280;
	fma.rn.f64 	%fd27, %fd283, %fd269, %fd282;
	fma.rn.f64 	%fd285, %fd284, %fd256, 0d0000000000000000;
	fma.rn.f64 	%fd287, %fd286, %fd257, %fd285;
	fma.rn.f64 	%fd289, %fd288, %fd262, %fd287;
	fma.rn.f64 	%fd291, %fd290, %fd263, %fd289;
	fma.rn.f64 	%fd293, %fd292, %fd268, %fd291;
	fma.rn.f64 	%fd28, %fd294, %fd269, %fd293;
	fma.rn.f64 	%fd296, %fd295, %fd256, 0d0000000000000000;
	fma.rn.f64 	%fd298, %fd297, %fd257, %fd296;
	fma.rn.f64 	%fd300, %fd299, %fd262, %fd298;
	fma.rn.f64 	%fd302, %fd301, %fd263, %fd300;
	fma.rn.f64 	%fd304, %fd303, %fd268, %fd302;
	fma.rn.f64 	%fd29, %fd305, %fd269, %fd304;
	fma.rn.f64 	%fd307, %fd306, %fd256, 0d0000000000000000;
	fma.rn.f64 	%fd309, %fd308, %fd257, %fd307;
	fma.rn.f64 	%fd311, %fd310, %fd262, %fd309;
	fma.rn.f64 	%fd313, %fd312, %fd263, %fd311;
	fma.rn.f64 	%fd315, %fd314, %fd268, %fd313;
	fma.rn.f64 	%fd30, %fd316, %fd269, %fd315;
	fma.rn.f64 	%fd318, %fd317, %fd256, 0d0000000000000000;
	fma.rn.f64 	%fd320, %fd319, %fd257, %fd318;
	fma.rn.f64 	%fd322, %fd321, %fd262, %fd320;
	fma.rn.f64 	%fd324, %fd323, %fd263, %fd322;
	fma.rn.f64 	%fd326, %fd325, %fd268, %fd324;
	fma.rn.f64 	%fd31, %fd327, %fd269, %fd326;
	add.s64 	%rd41, %rd34, 16;
	mad.lo.s32 	%r29, %r15, 300, %r34;
	add.s32 	%r35, %r29, %r33;
	mov.u32 	%r36, %r34;
$L__BB3_4:
	ld.param.u64 	%rd40, [_Z10Hex8vectorIddEvPKT0_PKT_PS3__param_2];
	ld.local.v2.f64 	{%fd328, %fd329}, [%rd41+-16];
	fma.rn.f64 	%fd330, %fd26, %fd328, 0d0000000000000000;
	fma.rn.f64 	%fd331, %fd27, %fd329, %fd330;
	ld.local.v2.f64 	{%fd332, %fd333}, [%rd41];
	fma.rn.f64 	%fd334, %fd28, %fd332, %fd331;
	fma.rn.f64 	%fd335, %fd29, %fd333, %fd334;
	ld.local.v2.f64 	{%fd336, %fd337}, [%rd41+16];
	fma.rn.f64 	%fd338, %fd30, %fd336, %fd335;
	fma.rn.f64 	%fd339, %fd31, %fd337, %fd338;
	cvta.to.global.u64 	%rd35, %rd40;
	mul.wide.u32 	%rd36, %r35, 8;
	add.s64 	%rd37, %rd35, %rd36;
	ld.global.f64 	%fd340, [%rd37];
	fma.rn.f64 	%fd341, %fd25, %fd339, %fd340;
	st.global.f64 	[%rd37], %fd341;
	add.s32 	%r36, %r36, 1;
	add.s64 	%rd41, %rd41, 48;
	add.s32 	%r35, %r35, 1;
	setp.ne.s32 	%p2, %r36, 24;
	@%p2 bra 	$L__BB3_4;
	not.b32 	%r30, %r34;
	add.s32 	%r31, %r33, %r30;
	add.s32 	%r33, %r31, 24;
	add.s32 	%r34, %r34, 1;
	setp.ne.s32 	%p3, %r34, 24;
	@%p3 bra 	$L__BB3_3;
	add.s32 	%r32, %r32, 1;
	setp.ne.s32 	%p4, %r32, 8;
	@%p4 bra 	$L__BB3_2;
$L__BB3_7:
	ret;

}


// ===== COMPILED SASS (sm_100) =====

	.target	sm_100

	.elftype	@"ET_EXEC"


//--------------------- .note.nv.tkinfo           --------------------------
	.section	.note.nv.tkinfo,"",@"SHT_NOTE"
	.sectionflags	@"SHF_NOTE_NV_TKINFO"
	.tkinfo
        /*0018*/ 	.word	0x00000002
        /*0030*/ 	.string	""
        /*0030*/ 	.string	"ptxas"
        /*0030*/ 	.string	"Cuda compilation tools, release 13.0, V13.0.88"
        /*0030*/ 	.string	"Build cuda_13.0.r13.0/compiler.36424714_0"
        /*0030*/ 	.string	"-arch sm_100 -m 64 "



//--------------------- .note.nv.cuinfo           --------------------------
	.section	.note.nv.cuinfo,"",@"SHT_NOTE"
	.sectionflags	@"SHF_NOTE_NV_CUINFO"
        /*0018*/ 	.short	0x0002
        /*001a*/ 	.short	0x0064
        /*001c*/ 	.short	0x0082
	.zero		2


//--------------------- .nv.info                  --------------------------
	.section	.nv.info,"",@"SHT_CUDA_INFO"
	.align	4


	//----- nvinfo : EIATTR_REGCOUNT
	.align		4
        /*0000*/ 	.byte	0x04, 0x2f
        /*0002*/ 	.short	(.L_5 - .L_4)
	.align		4
.L_4:
        /*0004*/ 	.word	index@(_Z10Hex8vectorIfjEvPKT0_PKT_PS3_)
        /*0008*/ 	.word	0x00000040


	//----- nvinfo : EIATTR_FRAME_SIZE
	.align		4
.L_5:
        /*000c*/ 	.byte	0x04, 0x11
        /*000e*/ 	.short	(.L_7 - .L_6)
	.align		4
.L_6:
        /*0010*/ 	.word	index@($__internal_3_$__cuda_sm20_rcp_rn_f32_slowpath)
        /*0014*/ 	.word	0x00000240


	//----- nvinfo : EIATTR_FRAME_SIZE
	.align		4
.L_7:
        /*0018*/ 	.byte	0x04, 0x11
        /*001a*/ 	.short	(.L_9 - .L_8)
	.align		4
.L_8:
        /*001c*/ 	.word	index@(_Z10Hex8vectorIfjEvPKT0_PKT_PS3_)
        /*0020*/ 	.word	0x00000240


	//----- nvinfo : EIATTR_REGCOUNT
	.align		4
.L_9:
        /*0024*/ 	.byte	0x04, 0x2f
        /*0026*/ 	.short	(.L_11 - .L_10)
	.align		4
.L_10:
        /*0028*/ 	.word	index@(_Z10Hex8vectorIdjEvPKT0_PKT_PS3_)
        /*002c*/ 	.word	0x00000060


	//----- nvinfo : EIATTR_FRAME_SIZE
	.align		4
.L_11:
        /*0030*/ 	.byte	0x04, 0x11
        /*0032*/ 	.short	(.L_13 - .L_12)
	.align		4
.L_12:
        /*0034*/ 	.word	index@($__internal_2_$__cuda_sm20_dblrcp_rn_slowpath_v3)
        /*0038*/ 	.word	0x00000480


	//----- nvinfo : EIATTR_FRAME_SIZE
	.align		4
.L_13:
        /*003c*/ 	.byte	0x04, 0x11
        /*003e*/ 	.short	(.L_15 - .L_14)
	.align		4
.L_14:
        /*0040*/ 	.word	index@(_Z10Hex8vectorIdjEvPKT0_PKT_PS3_)
        /*0044*/ 	.word	0x00000480


	//----- nvinfo : EIATTR_REGCOUNT
	.align		4
.L_15:
        /*0048*/ 	.byte	0x04, 0x2f
        /*004a*/ 	.short	(.L_17 - .L_16)
	.align		4
.L_16:
        /*004c*/ 	.word	index@(_Z10Hex8vectorIdmEvPKT0_PKT_PS3_)
        /*0050*/ 	.word	0x00000060


	//----- nvinfo : EIATTR_FRAME_SIZE
	.align		4
.L_17:
        /*0054*/ 	.byte	0x04, 0x11
        /*0056*/ 	.short	(.L_19 - .L_18)
	.align		4
.L_18:
        /*0058*/ 	.word	index@($__internal_1_$__cuda_sm20_dblrcp_rn_slowpath_v3)
        /*005c*/ 	.word	0x00000480


	//----- nvinfo : EIATTR_FRAME_SIZE
	.align		4
.L_19:
        /*0060*/ 	.byte	0x04, 0x11
        /*0062*/ 	.short	(.L_21 - .L_20)
	.align		4
.L_20:
        /*0064*/ 	.word	index@(_Z10Hex8vectorIdmEvPKT0_PKT_PS3_)
        /*0068*/ 	.word	0x00000480


	//----- nvinfo : EIATTR_REGCOUNT
	.align		4
.L_21:
        /*006c*/ 	.byte	0x04, 0x2f
        /*006e*/ 	.short	(.L_23 - .L_22)
	.align		4
.L_22:
        /*0070*/ 	.word	index@(_Z10Hex8vectorIddEvPKT0_PKT_PS3_)
        /*0074*/ 	.word	0x00000060


	//----- nvinfo : EIATTR_FRAME_SIZE
	.align		4
.L_23:
        /*0078*/ 	.byte	0x04, 0x11
        /*007a*/ 	.short	(.L_25 - .L_24)
	.align		4
.L_24:
        /*007c*/ 	.word	index@($__internal_0_$__cuda_sm20_dblrcp_rn_slowpath_v3)
        /*0080*/ 	.word	0x00000480


	//----- nvinfo : EIATTR_FRAME_SIZE
	.align		4
.L_25:
        /*0084*/ 	.byte	0x04, 0x11
        /*0086*/ 	.short	(.L_27 - .L_26)
	.align		4
.L_26:
        /*0088*/ 	.word	index@(_Z10Hex8vectorIddEvPKT0_PKT_PS3_)
        /*008c*/ 	.word	0x00000480


	//----- nvinfo : EIATTR_MIN_STACK_SIZE
	.align		4
.L_27:
        /*0090*/ 	.byte	0x04, 0x12
        /*0092*/ 	.short	(.L_29 - .L_28)
	.align		4
.L_28:
        /*0094*/ 	.word	index@(_Z10Hex8vectorIddEvPKT0_PKT_PS3_)
        /*0098*/ 	.word	0x00000480


	//----- nvinfo : EIATTR_MIN_STACK_SIZE
	.align		4
.L_29:
        /*009c*/ 	.byte	0x04, 0x12
        /*009e*/ 	.short	(.L_31 - .L_30)
	.align		4
.L_30:
        /*00a0*/ 	.word	index@(_Z10Hex8vectorIdmEvPKT0_PKT_PS3_)
        /*00a4*/ 	.word	0x00000480


	//----- nvinfo : EIATTR_MIN_STACK_SIZE
	.align		4
.L_31:
        /*00a8*/ 	.byte	0x04, 0x12
        /*00aa*/ 	.short	(.L_33 - .L_32)
	.align		4
.L_32:
        /*00ac*/ 	.word	index@(_Z10Hex8vectorIdjEvPKT0_PKT_PS3_)
        /*00b0*/ 	.word	0x00000480


	//----- nvinfo : EIATTR_MIN_STACK_SIZE
	.align		4
.L_33:
        /*00b4*/ 	.byte	0x04, 0x12
        /*00b6*/ 	.short	(.L_35 - .L_34)
	.align		4
.L_34:
        /*00b8*/ 	.word	index@(_Z10Hex8vectorIfjEvPKT0_PKT_PS3_)
        /*00bc*/ 	.word	0x00000240
.L_35:


//--------------------- .nv.compat                --------------------------
	.section	.nv.compat,"",@"SHT_CUDA_COMPAT_INFO"
	.align	4
        /*0000*/ 	.byte	0x02, 0x09, 0x00, 0x00, 0x02, 0x02, 0x01, 0x00, 0x02, 0x05, 0x05, 0x00, 0x03, 0x07, 0x01, 0x01
        /*0010*/ 	.byte	0x02, 0x03, 0x00, 0x00, 0x02, 0x06, 0x01, 0x00, 0x04, 0x0b, 0x08, 0x00, 0x01, 0x00, 0x00, 0x00
        /*0020*/ 	.byte	0x00, 0x00, 0x00, 0x00


//--------------------- .nv.info._Z10Hex8vectorIddEvPKT0_PKT_PS3_ --------------------------
	.section	.nv.info._Z10Hex8vectorIddEvPKT0_PKT_PS3_,"",@"SHT_CUDA_INFO"
	.sectionflags	@""
	.align	4


	//----- nvinfo : EIATTR_CUDA_API_VERSION
	.align		4
        /*0000*/ 	.byte	0x04, 0x37
        /*0002*/ 	.short	(.L_37 - .L_36)
.L_36:
        /*0004*/ 	.word	0x00000082


	//----- nvinfo : EIATTR_KPARAM_INFO
	.align		4
.L_37:
        /*0008*/ 	.byte	0x04, 0x17
        /*000a*/ 	.short	(.L_39 - .L_38)
.L_38:
        /*000c*/ 	.word	0x00000000
        /*0010*/ 	.short	0x0002
        /*0012*/ 	.short	0x0010
        /*0014*/ 	.byte	0x00, 0xf5, 0x21, 0x00


	//----- nvinfo : EIATTR_KPARAM_INFO
	.align		4
.L_39:
        /*0018*/ 	.byte	0x04, 0x17
        /*001a*/ 	.short	(.L_41 - .L_40)
.L_40:
        /*001c*/ 	.word	0x00000000
        /*0020*/ 	.short	0x0001
        /*0022*/ 	.short	0x0008
        /*0024*/ 	.byte	0x00, 0xf5, 0x21, 0x00


	//----- nvinfo : EIATTR_KPARAM_INFO
	.align		4
.L_41:
        /*0028*/ 	.byte	0x04, 0x17
        /*002a*/ 	.short	(.L_43 - .L_42)
.L_42:
        /*002c*/ 	.word	0x00000000
        /*0030*/ 	.short	0x0000
        /*0032*/ 	.short	0x0000
        /*0034*/ 	.byte	0x00, 0xf5, 0x21, 0x00


	//----- nvinfo : EIATTR_SPARSE_MMA_MASK
	.align		4
.L_43:
        /*0038*/ 	.byte	0x03, 0x50
        /*003a*/ 	.short	0x0000


	//----- nvinfo : EIATTR_MAXREG_COUNT
	.align		4
        /*003c*/ 	.byte	0x03, 0x1b
        /*003e*/ 	.short	0x00ff


	//----- nvinfo : EIATTR_MERCURY_ISA_VERSION
	.align		4
        /*0040*/ 	.byte	0x03, 0x5f
        /*0042*/ 	.short	0x0101


	//----- nvinfo : EIATTR_VRC_CTA_INIT_COUNT
	.align		4
        /*0044*/ 	.byte	0x02, 0x4a
	.zero		1
	.zero		1


	//----- nvinfo : EIATTR_EXIT_INSTR_OFFSETS
	.align		4
        /*0048*/ 	.byte	0x04, 0x1c
        /*004a*/ 	.short	(.L_45 - .L_44)


	//   ....[0]....
.L_44:
        /*004c*/ 	.word	0x00000090


	//   ....[1]....
        /*0050*/ 	.word	0x000027c0


	//----- nvinfo : EIATTR_CRS_STACK_SIZE
	.align		4
.L_45:
        /*0054*/ 	.byte	0x04, 0x1e
        /*0056*/ 	.short	(.L_47 - .L_46)
.L_46:
        /*0058*/ 	.word	0x00000000


	//----- nvinfo : EIATTR_CBANK_PARAM_SIZE
	.align		4
.L_47:
        /*005c*/ 	.byte	0x03, 0x19
        /*005e*/ 	.short	0x0018


	//----- nvinfo : EIATTR_PARAM_CBANK
	.align		4
        /*0060*/ 	.byte	0x04, 0x0a
        /*0062*/ 	.short	(.L_49 - .L_48)
	.align		4
.L_48:
        /*0064*/ 	.word	index@(.nv.constant0._Z10Hex8vectorIddEvPKT0_PKT_PS3_)
        /*0068*/ 	.short	0x0380
        /*006a*/ 	.short	0x0018


	//----- nvinfo : EIATTR_SW_WAR
	.align		4
.L_49:
        /*006c*/ 	.byte	0x04, 0x36
        /*006e*/ 	.short	(.L_51 - .L_50)
.L_50:
        /*0070*/ 	.word	0x00000008
.L_51:


//--------------------- .nv.info._Z10Hex8vectorIdmEvPKT0_PKT_PS3_ --------------------------
	.section	.nv.info._Z10Hex8vectorIdmEvPKT0_PKT_PS3_,"",@"SHT_CUDA_INFO"
	.sectionflags	@""
	.align	4


	//----- nvinfo : EIATTR_CUDA_API_VERSION
	.align		4
        /*0000*/ 	.byte	0x04, 0x37
        /*0002*/ 	.short	(.L_53 - .L_52)
.L_52:
        /*0004*/ 	.word	0x00000082


	//----- nvinfo : EIATTR_KPARAM_INFO
	.align		4
.L_53:
        /*0008*/ 	.byte	0x04, 0x17
        /*000a*/ 	.short	(.L_55 - .L_54)
.L_54:
        /*000c*/ 	.word	0x00000000
        /*0010*/ 	.short	0x0002
        /*0012*/ 	.short	0x0010
        /*0014*/ 	.byte	0x00, 0xf5, 0x21, 0x00


	//----- nvinfo : EIATTR_KPARAM_INFO
	.align		4
.L_55:
        /*0018*/ 	.byte	0x04, 0x17
        /*001a*/ 	.short	(.L_57 - .L_56)
.L_56:
        /*001c*/ 	.word	0x00000000
        /*0020*/ 	.short	0x0001
        /*0022*/ 	.short	0x0008
        /*0024*/ 	.byte	0x00, 0xf5, 0x21, 0x00


	//----- nvinfo : EIATTR_KPARAM_INFO
	.align		4
.L_57:
        /*0028*/ 	.byte	0x04, 0x17
        /*002a*/ 	.short	(.L_59 - .L_58)
.L_58:
        /*002c*/ 	.word	0x00000000
        /*0030*/ 	.short	0x0000
        /*0032*/ 	.short	0x0000
        /*0034*/ 	.byte	0x00, 0xf5, 0x21, 0x00


	//----- nvinfo : EIATTR_SPARSE_MMA_MASK
	.align		4
.L_59:
        /*0038*/ 	.byte	0x03, 0x50
        /*003a*/ 	.short	0x0000


	//----- nvinfo : EIATTR_MAXREG_COUNT
	.align		4
        /*003c*/ 	.byte	0x03, 0x1b
        /*003e*/ 	.short	0x00ff


	//----- nvinfo : EIATTR_MERCURY_ISA_VERSION
	.align		4
        /*0040*/ 	.byte	0x03, 0x5f
        /*0042*/ 	.short	0x0101


	//----- nvinfo : EIATTR_VRC_CTA_INIT_COUNT
	.align		4
        /*0044*/ 	.byte	0x02, 0x4a
	.zero		1
	.zero		1


	//----- nvinfo : EIATTR_EXIT_INSTR_OFFSETS
	.align		4
        /*0048*/ 	.byte	0x04, 0x1c
        /*004a*/ 	.short	(.L_61 - .L_60)


	//   ....[0]....
.L_60:
        /*004c*/ 	.word	0x00000090


	//   ....[1]....
        /*0050*/ 	.word	0x00002710


	//----- nvinfo : EIATTR_CRS_STACK_SIZE
	.align		4
.L_61:
        /*0054*/ 	.byte	0x04, 0x1e
        /*0056*/ 	.short	(.L_63 - .L_62)
.L_62:
        /*0058*/ 	.word	0x00000000


	//----- nvinfo : EIATTR_CBANK_PARAM_SIZE
	.align		4
.L_63:
        /*005c*/ 	.byte	0x03, 0x19
        /*005e*/ 	.short	0x0018


	//----- nvinfo : EIATTR_PARAM_CBANK
	.align		4
        /*0060*/ 	.byte	0x04, 0x0a
        /*0062*/ 	.short	(.L_65 - .L_64)
	.align		4
.L_64:
        /*0064*/ 	.word	index@(.nv.constant0._Z10Hex8vectorIdmEvPKT0_PKT_PS3_)
        /*0068*/ 	.short	0x0380
        /*006a*/ 	.short	0x0018


	//----- nvinfo : EIATTR_SW_WAR
	.align		4
.L_65:
        /*006c*/ 	.byte	0x04, 0x36
        /*006e*/ 	.short	(.L_67 - .L_66)
.L_66:
        /*0070*/ 	.word	0x00000008
.L_67:


//--------------------- .nv.info._Z10Hex8vectorIdjEvPKT0_PKT_PS3_ --------------------------
	.section	.nv.info._Z10Hex8vectorIdjEvPKT0_PKT_PS3_,"",@"SHT_CUDA_INFO"
	.sectionflags	@""
	.align	4


	//----- nvinfo : EIATTR_CUDA_API_VERSION
	.align		4
        /*0000*/ 	.byte	0x04, 0x37
        /*0002*/ 	.short	(.L_69 - .L_68)
.L_68:
        /*0004*/ 	.word	0x00000082


	//----- nvinfo : EIATTR_KPARAM_INFO
	.align		4
.L_69:
        /*0008*/ 	.byte	0x04, 0x17
        /*000a*/ 	.short	(.L_71 - .L_70)
.L_70:
        /*000c*/ 	.word	0x00000000
        /*0010*/ 	.short	0x0002
        /*0012*/ 	.short	0x0010
        /*0014*/ 	.byte	0x00, 0xf5, 0x21, 0x00


	//----- nvinfo : EIATTR_KPARAM_INFO
	.align		4
.L_71:
        /*0018*/ 	.byte	0x04, 0x17
        /*001a*/ 	.short	(.L_73 - .L_72)
.L_72:
        /*001c*/ 	.word	0x00000000
        /*0020*/ 	.short	0x0001
        /*0022*/ 	.short	0x0008
        /*0024*/ 	.byte	0x00, 0xf5, 0x21, 0x00


	//----- nvinfo : EIATTR_KPARAM_INFO
	.align		4
.L_73:
        /*0028*/ 	.byte	0x04, 0x17
        /*002a*/ 	.short	(.L_75 - .L_74)
.L_74:
        /*002c*/ 	.word	0x00000000
        /*0030*/ 	.short	0x0000
        /*0032*/ 	.short	0x0000
        /*0034*/ 	.byte	0x00, 0xf5, 0x21, 0x00


	//----- nvinfo : EIATTR_SPARSE_MMA_MASK
	.align		4
.L_75:
        /*0038*/ 	.byte	0x03, 0x50
        /*003a*/ 	.short	0x0000


	//----- nvinfo : EIATTR_MAXREG_COUNT
	.align		4
        /*003c*/ 	.byte	0x03, 0x1b
        /*003e*/ 	.short	0x00ff


	//----- nvinfo : EIATTR_MERCURY_ISA_VERSION
	.align		4
        /*0040*/ 	.byte	0x03, 0x5f
        /*0042*/ 	.short	0x0101


	//----- nvinfo : EIATTR_VRC_CTA_INIT_COUNT
	.align		4
        /*0044*/ 	.byte	0x02, 0x4a
	.zero		1
	.zero		1


	//----- nvinfo : EIATTR_EXIT_INSTR_OFFSETS
	.align		4
        /*0048*/ 	.byte	0x04, 0x1c
        /*004a*/ 	.short	(.L_77 - .L_76)


	//   ....[0]....
.L_76:
        /*004c*/ 	.word	0x00000090


	//   ....[1]....
        /*0050*/ 	.word	0x00002610


	//----- nvinfo : EIATTR_CRS_STACK_SIZE
	.align		4
.L_77:
        /*0054*/ 	.byte	0x04, 0x1e
        /*0056*/ 	.short	(.L_79 - .L_78)
.L_78:
        /*0058*/ 	.word	0x00000000


	//----- nvinfo : EIATTR_CBANK_PARAM_SIZE
	.align		4
.L_79:
        /*005c*/ 	.byte	0x03, 0x19
        /*005e*/ 	.short	0x0018


	//----- nvinfo : EIATTR_PARAM_CBANK
	.align		4
        /*0060*/ 	.byte	0x04, 0x0a
        /*0062*/ 	.short	(.L_81 - .L_80)
	.align		4
.L_80:
        /*0064*/ 	.word	index@(.nv.constant0._Z10Hex8vectorIdjEvPKT0_PKT_PS3_)
        /*0068*/ 	.short	0x0380
        /*006a*/ 	.short	0x0018


	//----- nvinfo : EIATTR_SW_WAR
	.align		4
.L_81:
        /*006c*/ 	.byte	0x04, 0x36
        /*006e*/ 	.short	(.L_83 - .L_82)
.L_82:
        /*0070*/ 	.word	0x00000008
.L_83:


//--------------------- .nv.info._Z10Hex8vectorIfjEvPKT0_PKT_PS3_ --------------------------
	.section	.nv.info._Z10Hex8vectorIfjEvPKT0_PKT_PS3_,"",@"SHT_CUDA_INFO"
	.sectionflags	@""
	.align	4


	//----- nvinfo : EIATTR_CUDA_API_VERSION
	.align		4
        /*0000*/ 	.byte	0x04, 0x37
        /*0002*/ 	.short	(.L_85 - .L_84)
.L_84:
        /*0004*/ 	.word	0x00000082


	//----- nvinfo : EIATTR_KPARAM_INFO
	.align		4
.L_85:
        /*0008*/ 	.byte	0x04, 0x17
        /*000a*/ 	.short	(.L_87 - .L_86)
.L_86:
        /*000c*/ 	.word	0x00000000
        /*0010*/ 	.short	0x0002
        /*0012*/ 	.short	0x0010
        /*0014*/ 	.byte	0x00, 0xf5, 0x21, 0x00


	//----- nvinfo : EIATTR_KPARAM_INFO
	.align		4
.L_87:
        /*0018*/ 	.byte	0x04, 0x17
        /*001a*/ 	.short	(.L_89 - .L_88)
.L_88:
        /*001c*/ 	.word	0x00000000
        /*0020*/ 	.short	0x0001
        /*0022*/ 	.short	0x0008
        /*0024*/ 	.byte	0x00, 0xf5, 0x21, 0x00


	//----- nvinfo : EIATTR_KPARAM_INFO
	.align		4
.L_89:
        /*0028*/ 	.byte	0x04, 0x17
        /*002a*/ 	.short	(.L_91 - .L_90)
.L_90:
        /*002c*/ 	.word	0x00000000
        /*0030*/ 	.short	0x0000
        /*0032*/ 	.short	0x0000
        /*0034*/ 	.byte	0x00, 0xf5, 0x21, 0x00


	//----- nvinfo : EIATTR_SPARSE_MMA_MASK
	.align		4
.L_91:
        /*0038*/ 	.byte	0x03, 0x50
        /*003a*/ 	.short	0x0000


	//----- nvinfo : EIATTR_MAXREG_COUNT
	.align		4
        /*003c*/ 	.byte	0x03, 0x1b
        /*003e*/ 	.short	0x00ff


	//----- nvinfo : EIATTR_MERCURY_ISA_VERSION
	.align		4
        /*0040*/ 	.byte	0x03, 0x5f
        /*0042*/ 	.short	0x0101


	//----- nvinfo : EIATTR_VRC_CTA_INIT_COUNT
	.align		4
        /*0044*/ 	.byte	0x02, 0x4a
	.zero		1
	.zero		1


	//----- nvinfo : EIATTR_EXIT_INSTR_OFFSETS
	.align		4
        /*0048*/ 	.byte	0x04, 0x1c
        /*004a*/ 	.short	(.L_93 - .L_92)


	//   ....[0]....
.L_92:
        /*004c*/ 	.word	0x00000090


	//   ....[1]....
        /*0050*/ 	.word	0x000031d0


	//----- nvinfo : EIATTR_CRS_STACK_SIZE
	.align		4
.L_93:
        /*0054*/ 	.byte	0x04, 0x1e
        /*0056*/ 	.short	(.L_95 - .L_94)
.L_94:
        /*0058*/ 	.word	0x00000000


	//----- nvinfo : EIATTR_CBANK_PARAM_SIZE
	.align		4
.L_95:
        /*005c*/ 	.byte	0x03, 0x19
        /*005e*/ 	.short	0x0018


	//----- nvinfo : EIATTR_PARAM_CBANK
	.align		4
        /*0060*/ 	.byte	0x04, 0x0a
        /*0062*/ 	.short	(.L_97 - .L_96)
	.align		4
.L_96:
        /*0064*/ 	.word	index@(.nv.constant0._Z10Hex8vectorIfjEvPKT0_PKT_PS3_)
        /*0068*/ 	.short	0x0380
        /*006a*/ 	.short	0x0018


	//----- nvinfo : EIATTR_SW_WAR
	.align		4
.L_97:
        /*006c*/ 	.byte	0x04, 0x36
        /*006e*/ 	.short	(.L_99 - .L_98)
.L_98:
        /*0070*/ 	.word	0x00000008
.L_99:


//--------------------- .nv.callgraph             --------------------------
	.section	.nv.callgraph,"",@"SHT_CUDA_CALLGRAPH"
	.align	4
	.sectionentsize	8
	.align		4
        /*0000*/ 	.word	0x00000000
	.align		4
        /*0004*/ 	.word	0xffffffff
	.align		4
        /*0008*/ 	.word	0x00000000
	.align		4
        /*000c*/ 	.word	0xfffffffe
	.align		4
        /*0010*/ 	.word	0x00000000
	.align		4
        /*0014*/ 	.word	0xfffffffd
	.align		4
        /*0018*/ 	.word	0x00000000
	.align		4
        /*001c*/ 	.word	0xfffffffc


//--------------------- .nv.constant3             --------------------------
	.section	.nv.constant3,"a",@progbits
	.align	8
.nv.constant3:
	.type		L,@object
	.size		L,(D - L)
L:
	.zero		1536
	.type		D,@object
	.size		D,(nel - D)
D:
	.zero		288
	.type		nel,@object
	.size		nel,(nnod - nel)
nel:
	.zero		8
	.type		nnod,@object
	.size		nnod,(.L_3 - nnod)
nnod:
	.zero		8
.L_3:


//--------------------- .text._Z10Hex8vectorIddEvPKT0_PKT_PS3_ --------------------------
	.section	.text._Z10Hex8vectorIddEvPKT0_PKT_PS3_,"ax",@progbits
	.align	128
        .global         _Z10Hex8vectorIddEvPKT0_PKT_PS3_
        .type           _Z10Hex8vectorIddEvPKT0_PKT_PS3_,@function
        .size           _Z10Hex8vectorIddEvPKT0_PKT_PS3_,(.L_x_57 - _Z10Hex8vectorIddEvPKT0_PKT_PS3_)
        .other          _Z10Hex8vectorIddEvPKT0_PKT_PS3_,@"STO_CUDA_ENTRY STV_DEFAULT"
_Z10Hex8vectorIddEvPKT0_PKT_PS3_:
.text._Z10Hex8vectorIddEvPKT0_PKT_PS3_:
[----:B------:R-:W0:Y:S01]  /*0000*/  LDC R1, c[0x0][0x37c] ;  /* 0x0000df00ff017b82 */ /* 0x000e220000000800 */
[----:B------:R-:W1:Y:S01]  /*0010*/  S2R R4, SR_CTAID.X ;  /* 0x0000000000047919 */ /* 0x000e620000002500 */
[----:B------:R-:W1:Y:S01]  /*0020*/  LDCU UR4, c[0x0][0x360] ;  /* 0x00006c00ff0477ac */ /* 0x000e620008000800 */
[----:B0-----:R-:W-:Y:S01]  /*0030*/  IADD3 R1, PT, PT, R1, -0x480, RZ ;  /* 0xfffffb8001017810 */ /* 0x001fe20007ffe0ff */
[----:B------:R-:W1:Y:S02]  /*0040*/  S2R R3, SR_TID.X ;  /* 0x0000000000037919 */ /* 0x000e640000002100 */
[----:B-1----:R-:W-:Y:S01]  /*0050*/  IMAD R4, R4, UR4, R3 ;  /* 0x0000000404047c24 */ /* 0x002fe2000f8e0203 */
[----:B------:R-:W0:Y:S03]  /*0060*/  LDCU.64 UR4, c[0x3][0x720] ;  /* 0x00c0e400ff0477ac */ /* 0x000e260008000a00 */
[----:B------:R-:W0:Y:S02]  /*0070*/  I2F.F64 R2, R4 ;  /* 0x0000000400027312 */ /* 0x000e240000201c00 */
[----:B0-----:R-:W-:-:S14]  /*0080*/  DSETP.GEU.AND P0, PT, R2, UR4, PT ;  /* 0x0000000402007e2a */ /* 0x001fdc000bf0e000 */
[----:B------:R-:W-:Y:S05]  /*0090*/  @P0 EXIT ;  /* 0x000000000000094d */ /* 0x000fea0003800000 */
[----:B------:R-:W0:Y:S01]  /*00a0*/  LDC.64 R2, c[0x0][0x380] ;  /* 0x0000e000ff027b82 */ /* 0x000e220000000a00 */
[----:B------:R-:W1:Y:S01]  /*00b0*/  LDCU.64 UR8, c[0x0][0x358] ;  /* 0x00006b00ff0877ac */ /* 0x000e620008000a00 */
[----:B------:R-:W-:-:S06]  /*00c0*/  IMAD.SHL.U32 R5, R4, 0x8, RZ ;  /* 0x0000000804057824 */ /* 0x000fcc00078e00ff */
[----:B------:R-:W2:Y:S01]  /*00d0*/  LDC.64 R36, c[0x0][0x388] ;  /* 0x0000e200ff247b82 */ /* 0x000ea20000000a00 */
[----:B0-----:R-:W-:-:S05]  /*00e0*/  IMAD.WIDE.U32 R2, R5, 0x8, R2 ;  /* 0x0000000805027825 */ /* 0x001fca00078e0002 */
[----:B-1----:R-:W3:Y:S04]  /*00f0*/  LDG.E.64 R6, desc[UR8][R2.64] ;  /* 0x0000000802067981 */ /* 0x002ee8000c1e1b00 */
[----:B------:R-:W4:Y:S04]  /*0100*/  LDG.E.64 R8, desc[UR8][R2.64+0x8] ;  /* 0x0000080802087981 */ /* 0x000f28000c1e1b00 */
[----:B------:R-:W2:Y:S04]  /*0110*/  LDG.E.64 R10, desc[UR8][R2.64+0x10] ;  /* 0x00001008020a7981 */ /* 0x000ea8000c1e1b00 */
[----:B------:R-:W2:Y:S04]  /*0120*/  LDG.E.64 R12, desc[UR8][R2.64+0x18] ;  /* 0x00001808020c7981 */ /* 0x000ea8000c1e1b00 */
[----:B------:R-:W2:Y:S04]  /*0130*/  LDG.E.64 R14, desc[UR8][R2.64+0x20] ;  /* 0x00002008020e7981 */ /* 0x000ea8000c1e1b00 */
[----:B------:R-:W2:Y:S04]  /*0140*/  LDG.E.64 R16, desc[UR8][R2.64+0x28] ;  /* 0x0000280802107981 */ /* 0x000ea8000c1e1b00 */
[----:B------:R-:W2:Y:S04]  /*0150*/  LDG.E.64 R18, desc[UR8][R2.64+0x30] ;  /* 0x0000300802127981 */ /* 0x000ea8000c1e1b00 */
[----:B------:R0:W2:Y:S01]  /*0160*/  LDG.E.64 R20, desc[UR8][R2.64+0x38] ;  /* 0x0000380802147981 */ /* 0x0000a2000c1e1b00 */
[----:B---3--:R-:W1:Y:S08]  /*0170*/  F2I.U64.F64.TRUNC R6, R6 ;  /* 0x0000000600067311 */ /* 0x008e70000030d800 */
[----:B----4-:R-:W3:Y:S01]  /*0180*/  F2I.U64.F64.TRUNC R8, R8 ;  /* 0x0000000800087311 */ /* 0x010ee2000030d800 */
[----:B-1----:R-:W-:-:S07]  /*0190*/  IMAD R5, R7, 0x18, RZ ;  /* 0x0000001807057824 */ /* 0x002fce00078e02ff */
[----:B--2---:R-:W1:Y:S01]  /*01a0*/  F2I.U64.F64.TRUNC R10, R10 ;  /* 0x0000000a000a7311 */ /* 0x004e62000030d800 */
[----:B------:R-:W-:-:S04]  /*01b0*/  IMAD.WIDE.U32 R22, R6, 0x18, R36 ;  /* 0x0000001806167825 */ /* 0x000fc800078e0024 */
[----:B0-----:R-:W-:Y:S01]  /*01c0*/  IMAD.MOV.U32 R2, RZ, RZ, R22 ;  /* 0x000000ffff027224 */ /* 0x001fe200078e0016 */
[----:B------:R-:W-:Y:S01]  /*01d0*/  IADD3 R3, PT, PT, R23, R5, RZ ;  /* 0x0000000517037210 */ /* 0x000fe20007ffe0ff */
[----:B---3--:R-:W-:Y:S01]  /*01e0*/  IMAD R27, R9, 0x18, RZ ;  /* 0x00000018091b7824 */ /* 0x008fe200078e02ff */
[----:B------:R-:W0:Y:S01]  /*01f0*/  F2I.U64.F64.TRUNC R12, R12 ;  /* 0x0000000c000c7311 */ /* 0x000e22000030d800 */
[----:B------:R-:W-:Y:S02]  /*0200*/  IMAD.WIDE.U32 R24, R8, 0x18, R36 ;  /* 0x0000001808187825 */ /* 0x000fe400078e0024 */
[----:B------:R2:W5:Y:S02]  /*0210*/  LDG.E.64 R68, desc[UR8][R2.64+-0x18] ;  /* 0xffffe80802447981 */ /* 0x000564000c1e1b00 */
[----:B------:R-:W-:Y:S01]  /*0220*/  IMAD.IADD R7, R25, 0x1, R27 ;  /* 0x0000000119077824 */ /* 0x000fe200078e021b */
[----:B------:R-:W-:Y:S01]  /*0230*/  MOV R6, R24 ;  /* 0x0000001800067202 */ /* 0x000fe20000000f00 */
[----:B-1----:R-:W-:Y:S01]  /*0240*/  IMAD R29, R11, 0x18, RZ ;  /* 0x000000180b1d7824 */ /* 0x002fe200078e02ff */
[----:B------:R-:W1:Y:S01]  /*0250*/  F2I.U64.F64.TRUNC R14, R14 ;  /* 0x0000000e000e7311 */ /* 0x000e62000030d800 */
[----:B------:R-:W-:Y:S01]  /*0260*/  IMAD.WIDE.U32 R8, R10, 0x18, R36 ;  /* 0x000000180a087825 */ /* 0x000fe200078e0024 */
[----:B------:R2:W5:Y:S03]  /*0270*/  LDG.E.64 R66, desc[UR8][R2.64+-0x10] ;  /* 0xfffff00802427981 */ /* 0x000566000c1e1b00 */
[----:B------:R-:W-:Y:S01]  /*0280*/  IMAD.MOV.U32 R22, RZ, RZ, R8 ;  /* 0x000000ffff167224 */ /* 0x000fe200078e0008 */
[----:B------:R-:W-:Y:S01]  /*0290*/  IADD3 R23, PT, PT, R9, R29, RZ ;  /* 0x0000001d09177210 */ /* 0x000fe20007ffe0ff */
[----:B0-----:R-:W-:Y:S01]  /*02a0*/  IMAD R5, R13, 0x18, RZ ;  /* 0x000000180d057824 */ /* 0x001fe200078e02ff */
[----:B------:R-:W0:Y:S01]  /*02b0*/  F2I.U64.F64.TRUNC R16, R16 ;  /* 0x0000001000107311 */ /* 0x000e22000030d800 */
[--C-:B------:R-:W-:Y:S01]  /*02c0*/  IMAD.WIDE.U32 R26, R12, 0x18, R36.reuse ;  /* 0x000000180c1a7825 */ /* 0x100fe200078e0024 */
[----:B------:R2:W5:Y:S04]  /*02d0*/  LDG.E.64 R64, desc[UR8][R2.64+-0x8] ;  /* 0xfffff80802407981 */ /* 0x000568000c1e1b00 */
[----:B------:R-:W-:Y:S01]  /*02e0*/  IADD3 R27, PT, PT, R27, R5, RZ ;  /* 0x000000051b1b7210 */ /* 0x000fe20007ffe0ff */
[----:B-1----:R-:W-:Y:S01]  /*02f0*/  IMAD.WIDE.U32 R30, R14, 0x18, R36 ;  /* 0x000000180e1e7825 */ /* 0x002fe200078e0024 */
[----:B------:R-:W1:Y:S01]  /*0300*/  F2I.U64.F64.TRUNC R18, R18 ;  /* 0x0000001200127311 */ /* 0x000e62000030d800 */
[----:B------:R2:W5:Y:S02]  /*0310*/  LDG.E.64 R56, desc[UR8][R22.64+-0x18] ;  /* 0xffffe80816387981 */ /* 0x000564000c1e1b00 */
[----:B------:R-:W-:-:S02]  /*0320*/  IMAD R9, R15, 0x18, RZ ;  /* 0x000000180f097824 */ /* 0x000fc400078e02ff */
[----:B------:R2:W5:Y:S01]  /*0330*/  LDG.E.64 R54, desc[UR8][R22.64+-0x10] ;  /* 0xfffff00816367981 */ /* 0x000562000c1e1b00 */
[----:B0-----:R-:W-:Y:S02]  /*0340*/  IMAD.WIDE.U32 R32, R16, 0x18, R36 ;  /* 0x0000001810207825 */ /* 0x001fe400078e0024 */
[----:B------:R-:W0:Y:S01]  /*0350*/  F2I.U64.F64.TRUNC R20, R20 ;  /* 0x0000001400147311 */ /* 0x000e22000030d800 */
[----:B------:R2:W5:Y:S01]  /*0360*/  LDG.E.64 R52, desc[UR8][R22.64+-0x8] ;  /* 0xfffff80816347981 */ /* 0x000562000c1e1b00 */
[----:B------:R-:W-:Y:S02]  /*0370*/  IMAD R11, R17, 0x18, RZ ;  /* 0x00000018110b7824 */ /* 0x000fe400078e02ff */
[----:B------:R-:W-:Y:S01]  /*0380*/  IMAD.IADD R31, R31, 0x1, R9 ;  /* 0x000000011f1f7824 */ /* 0x000fe200078e0209 */
[----:B------:R2:W5:Y:S01]  /*0390*/  LDG.E.64 R50, desc[UR8][R26.64+-0x18] ;  /* 0xffffe8081a327981 */ /* 0x000562000c1e1b00 */
[----:B-1----:R-:W-:Y:S01]  /*03a0*/  IMAD.WIDE.U32 R34, R18, 0x18, R36 ;  /* 0x0000001812227825 */ /* 0x002fe200078e0024 */
[----:B------:R-:W-:-:S02]  /*03b0*/  IADD3 R33, PT, PT, R33, R11, RZ ;  /* 0x0000000b21217210 */ /* 0x000fc40007ffe0ff */
[----:B------:R2:W5:Y:S01]  /*03c0*/  LDG.E.64 R48, desc[UR8][R26.64+-0x10] ;  /* 0xfffff0081a307981 */ /* 0x000562000c1e1b00 */
[----:B------:R-:W-:-:S03]  /*03d0*/  IMAD R13, R19, 0x18, RZ ;  /* 0x00000018130d7824 */ /* 0x000fc600078e02ff */
[----:B------:R2:W5:Y:S01]  /*03e0*/  LDG.E.64 R46, desc[UR8][R26.64+-0x8] ;  /* 0xfffff8081a2e7981 */ /* 0x000562000c1e1b00 */
[----:B0-----:R-:W-:-:S03]  /*03f0*/  IMAD.WIDE.U32 R36, R20, 0x18, R36 ;  /* 0x0000001814247825 */ /* 0x001fc600078e0024 */
[----:B------:R2:W5:Y:S01]  /*0400*/  LDG.E.64 R62, desc[UR8][R6.64+-0x18] ;  /* 0xffffe808063e7981 */ /* 0x000562000c1e1b00 */
[----:B------:R-:W-:Y:S02]  /*0410*/  IMAD R21, R21, 0x18, RZ ;  /* 0x0000001815157824 */ /* 0x000fe400078e02ff */
[----:B------:R-:W-:Y:S01]  /*0420*/  IMAD.IADD R35, R35, 0x1, R13 ;  /* 0x0000000123237824 */ /* 0x000fe200078e020d */
[----:B------:R2:W5:Y:S02]  /*0430*/  LDG.E.64 R60, desc[UR8][R6.64+-0x10] ;  /* 0xfffff008063c7981 */ /* 0x000564000c1e1b00 */
[----:B------:R-:W-:Y:S02]  /*0440*/  IADD3 R37, PT, PT, R37, R21, RZ ;  /* 0x0000001525257210 */ /* 0x000fe40007ffe0ff */
[----:B------:R2:W5:Y:S04]  /*0450*/  LDG.E.64 R58, desc[UR8][R6.64+-0x8] ;  /* 0xfffff808063a7981 */ /* 0x000568000c1e1b00 */
        /* <DEDUP_REMOVED lines=12> */
[----:B------:R2:W-:Y:S04]  /*0520*/  STL.128 [R1], RZ ;  /* 0x000000ff01007387 */ /* 0x0005e80000100c00 */
[----:B------:R2:W-:Y:S04]  /*0530*/  STL.128 [R1+0x10], RZ ;  /* 0x000010ff01007387 */ /* 0x0005e80000100c00 */
        /* <DEDUP_REMOVED lines=68> */
[----:B------:R2:W-:Y:S01]  /*0980*/  STL.64 [R1+0x468], RZ ;  /* 0x000468ff01007387 */ /* 0x0005e20000100a00 */
[----:B------:R-:W-:Y:S01]  /*0990*/  IMAD.MOV.U32 R0, RZ, RZ, R1 ;  /* 0x000000ffff007224 */ /* 0x000fe200078e0001 */
[----:B------:R-:W-:-:S06]  /*09a0*/  UMOV UR4, URZ ;  /* 0x000000ff00047c82 */ /* 0x000fcc0008000000 */
.L_x_8:
[----:B------:R-:W-:Y:S01]  /*09b0*/  UIMAD UR5, UR4, 0x18, URZ ;  /* 0x00000018040578a4 */ /* 0x000fe2000f8e02ff */
[----:B------:R-:W-:Y:S01]  /*09c0*/  BSSY.RECONVERGENT B0, `(.L_x_0) ;  /* 0x000007d000007945 */ /* 0x000fe20003800200 */
[----:B------:R-:W-:Y:S02]  /*09d0*/  UIADD3 UR4, UPT, UPT, UR4, 0x1, URZ ;  /* 0x0000000104047890 */ /* 0x000fe4000fffe0ff */
[----:B------:R-:W-:Y:S02]  /*09e0*/  USHF.L.U32 UR5, UR5, 0x3, URZ ;  /* 0x0000000305057899 */ /* 0x000fe400080006ff */
[----:B------:R-:W-:-:S10]  /*09f0*/  UISETP.NE.AND UP0, UPT, UR4, 0x8, UPT ;  /* 0x000000080400788c */ /* 0x000fd4000bf05270 */
[----:B------:R-:W2:Y:S01]  /*0a00*/  LDCU.64 UR10, c[0x3][UR5] ;  /* 0x00c00000050a77ac */ /* 0x000ea20008000a00 */
[----:B0-----:R-:W0:Y:S01]  /*0a10*/  LDCU.64 UR12, c[0x3][UR5+0x8] ;  /* 0x00c00100050c77ac */ /* 0x001e220008000a00 */
[----:B-1----:R-:W1:Y:S01]  /*0a20*/  LDCU.64 UR14, c[0x3][UR5+0x10] ;  /* 0x00c00200050e77ac */ /* 0x002e620008000a00 */
[----:B------:R-:W3:Y:S01]  /*0a30*/  LDCU.64 UR16, c[0x3][UR5+0x18] ;  /* 0x00c00300051077ac */ /* 0x000ee20008000a00 */
[----:B------:R-:W4:Y:S01]  /*0a40*/  LDCU.64 UR18, c[0x3][UR5+0x20] ;  /* 0x00c00400051277ac */ /* 0x000f220008000a00 */
[----:B--2--5:R-:W-:Y:S01]  /*0a50*/  DFMA R2, R68, UR10, RZ ;  /* 0x0000000a44027c2b */ /* 0x024fe200080000ff */
[----:B------:R-:W2:Y:S01]  /*0a60*/  LDCU.64 UR20, c[0x3][UR5+0x28] ;  /* 0x00c00500051477ac */ /* 0x000ea20008000a00 */
[C---:B------:R-:W-:Y:S02]  /*0a70*/  DFMA R6, R66.reuse, UR10, RZ ;  /* 0x0000000a42067c2b */ /* 0x040fe400080000ff */
[----:B0-----:R-:W-:Y:S01]  /*0a80*/  DFMA R34, R66, UR12, RZ ;  /* 0x0000000c42227c2b */ /* 0x001fe200080000ff */
[----:B------:R-:W0:Y:S01]  /*0a90*/  LDCU.64 UR22, c[0x3][UR5+0x30] ;  /* 0x00c00600051677ac */ /* 0x000e220008000a00 */
[----:B------:R-:W-:-:S02]  /*0aa0*/  DFMA R36, R64, UR12, RZ ;  /* 0x0000000c40247c2b */ /* 0x000fc400080000ff */
[----:B-1----:R-:W-:Y:S01]  /*0ab0*/  DFMA R42, R64, UR14, RZ ;  /* 0x0000000e402a7c2b */ /* 0x002fe200080000ff */
[----:B------:R-:W1:Y:S01]  /*0ac0*/  LDCU.64 UR24, c[0x3][UR5+0x38] ;  /* 0x00c00700051877ac */ /* 0x000e620008000a00 */
[----:B------:R-:W-:Y:S02]  /*0ad0*/  DFMA R32, R68, UR12, RZ ;  /* 0x0000000c44207c2b */ /* 0x000fe400080000ff */
[----:B---3--:R-:W-:Y:S01]  /*0ae0*/  DFMA R2, R62, UR16, R2 ;  /* 0x000000103e027c2b */ /* 0x008fe20008000002 */
[----:B------:R-:W3:Y:S01]  /*0af0*/  LDCU.64 UR26, c[0x3][UR5+0x40] ;  /* 0x00c00800051a77ac */ /* 0x000ee20008000a00 */
[C---:B------:R-:W-:Y:S02]  /*0b00*/  DFMA R6, R60.reuse, UR16, R6 ;  /* 0x000000103c067c2b */ /* 0x040fe40008000006 */
[----:B----4-:R-:W-:Y:S01]  /*0b10*/  DFMA R34, R60, UR18, R34 ;  /* 0x000000123c227c2b */ /* 0x010fe20008000022 */
[----:B------:R-:W4:Y:S01]  /*0b20*/  LDCU.64 UR28, c[0x3][UR5+0x48] ;  /* 0x00c00900051c77ac */ /* 0x000f220008000a00 */
[----:B------:R-:W-:-:S02]  /*0b30*/  DFMA R30, R64, UR10, RZ ;  /* 0x0000000a401e7c2b */ /* 0x000fc400080000ff */
[----:B------:R-:W-:Y:S01]  /*0b40*/  DFMA R38, R68, UR14, RZ ;  /* 0x0000000e44267c2b */ /* 0x000fe200080000ff */
[----:B------:R-:W4:Y:S01]  /*0b50*/  LDCU.64 UR30, c[0x3][UR5+0x50] ;  /* 0x00c00a00051e77ac */ /* 0x000f220008000a00 */
[C---:B------:R-:W-:Y:S02]  /*0b60*/  DFMA R36, R58.reuse, UR18, R36 ;  /* 0x000000123a247c2b */ /* 0x040fe40008000024 */
[----:B--2---:R-:W-:Y:S01]  /*0b70*/  DFMA R42, R58, UR20, R42 ;  /* 0x000000143a2a7c2b */ /* 0x004fe2000800002a */
[----:B------:R-:W2:Y:S01]  /*0b80*/  LDCU.64 UR32, c[0x3][UR5+0x58] ;  /* 0x00c00b00052077ac */ /* 0x000ea20008000a00 */
[----:B0-----:R-:W-:Y:S02]  /*0b90*/  DFMA R2, R56, UR22, R2 ;  /* 0x0000001638027c2b */ /* 0x001fe40008000002 */
[----:B-1----:R-:W-:Y:S01]  /*0ba0*/  DFMA R34, R54, UR24, R34 ;  /* 0x0000001836227c2b */ /* 0x002fe20008000022 */
[----:B------:R-:W0:Y:S01]  /*0bb0*/  LDCU.64 UR34, c[0x3][UR5+0x60] ;  /* 0x00c00c00052277ac */ /* 0x000e220008000a00 */
[----:B------:R-:W-:-:S02]  /*0bc0*/  DFMA R32, R62, UR18, R32 ;  /* 0x000000123e207c2b */ /* 0x000fc40008000020 */
[----:B------:R-:W-:Y:S01]  /*0bd0*/  DFMA R40, R66, UR14, RZ ;  /* 0x0000000e42287c2b */ /* 0x000fe200080000ff */
[----:B------:R-:W1:Y:S01]  /*0be0*/  LDCU.64 UR36, c[0x3][UR5+0x68] ;  /* 0x00c00d00052477ac */ /* 0x000e620008000a00 */
[----:B------:R-:W-:Y:S02]  /*0bf0*/  DFMA R6, R54, UR22, R6 ;  /* 0x0000001636067c2b */ /* 0x000fe40008000006 */
[----:B------:R-:W-:Y:S01]  /*0c00*/  DFMA R30, R58, UR16, R30 ;  /* 0x000000103a1e7c2b */ /* 0x000fe2000800001e */
[----:B------:R-:W1:Y:S01]  /*0c10*/  LDCU.64 UR38, c[0x3][UR5+0x70] ;  /* 0x00c00e00052677ac */ /* 0x000e620008000a00 */
[----:B------:R-:W-:Y:S02]  /*0c20*/  DFMA R38, R62, UR20, R38 ;  /* 0x000000143e267c2b */ /* 0x000fe40008000026 */
[C---:B------:R-:W-:Y:S01]  /*0c30*/  DFMA R36, R52.reuse, UR24, R36 ;  /* 0x0000001834247c2b */ /* 0x040fe20008000024 */
[----:B------:R-:W1:Y:S01]  /*0c40*/  LDCU.64 UR40, c[0x3][UR5+0x78] ;  /* 0x00c00f00052877ac */ /* 0x000e620008000a00 */
[----:B---3--:R-:W-:-:S02]  /*0c50*/  DFMA R42, R52, UR26, R42 ;  /* 0x0000001a342a7c2b */ /* 0x008fc4000800002a */
[----:B----4-:R-:W-:Y:S01]  /*0c60*/  DFMA R2, R50, UR28, R2 ;  /* 0x0000001c32027c2b */ /* 0x010fe20008000002 */
[----:B------:R-:W3:Y:S01]  /*0c70*/  LDCU.64 UR42, c[0x3][UR5+0x80] ;  /* 0x00c01000052a77ac */ /* 0x000ee20008000a00 */
[----:B------:R-:W-:Y:S02]  /*0c80*/  DFMA R34, R48, UR30, R34 ;  /* 0x0000001e30227c2b */ /* 0x000fe40008000022 */
[----:B------:R-:W-:Y:S01]  /*0c90*/  DFMA R32, R56, UR24, R32 ;  /* 0x0000001838207c2b */ /* 0x000fe20008000020 */
[----:B------:R-:W4:Y:S01]  /*0ca0*/  LDCU.64 UR44, c[0x3][UR5+0x88] ;  /* 0x00c01100052c77ac */ /* 0x000f220008000a00 */
[----:B------:R-:W-:Y:S02]  /*0cb0*/  DFMA R40, R60, UR20, R40 ;  /* 0x000000143c287c2b */ /* 0x000fe40008000028 */
[----:B------:R-:W-:Y:S01]  /*0cc0*/  DFMA R6, R48, UR28, R6 ;  /* 0x0000001c30067c2b */ /* 0x000fe20008000006 */
[----:B------:R-:W4:Y:S01]  /*0cd0*/  LDCU.64 UR46, c[0x3][UR5+0x90] ;  /* 0x00c01200052e77ac */ /* 0x000f220008000a00 */
[----:B------:R-:W-:-:S02]  /*0ce0*/  DFMA R30, R52, UR22, R30 ;  /* 0x00000016341e7c2b */ /* 0x000fc4000800001e */
[----:B------:R-:W-:Y:S01]  /*0cf0*/  DFMA R38, R56, UR26, R38 ;  /* 0x0000001a38267c2b */ /* 0x000fe20008000026 */
        /* <DEDUP_REMOVED lines=8> */
[----:B------:R-:W-:Y:S01]  /*0d80*/  DFMA R40, R54, UR26, R40 ;  /* 0x0000001a36287c2b */ /* 0x000fe20008000028 */
[----:B------:R-:W1:Y:S01]  /*0d90*/  LDCU.64 UR54, c[0x3][UR5+0xb0] ;  /* 0x00c01600053677ac */ /* 0x000e620008000a00 */
[----:B------:R-:W-:Y:S02]  /*0da0*/  DFMA R6, R8, UR34, R6 ;  /* 0x0000002208067c2b */ /* 0x000fe40008000006 */
[----:B------:R-:W-:Y:S01]  /*0db0*/  DFMA R30, R46, UR28, R30 ;  /* 0x0000001c2e1e7c2b */ /* 0x000fe2000800001e */
[----:B------:R-:W1:Y:S01]  /*0dc0*/  LDCU.64 UR6, c[0x3][UR5+0xb8] ;  /* 0x00c01700050677ac */ /* 0x000e620008000a00 */
[----:B------:R-:W-:Y:S02]  /*0dd0*/  DFMA R38, R50, UR32, R38 ;  /* 0x0000002032267c2b */ /* 0x000fe40008000026 */
[C---:B------:R-:W-:Y:S02]  /*0de0*/  DFMA R36, R10.reuse, UR36, R36 ;  /* 0x000000240a247c2b */ /* 0x040fe40008000024 */
[----:B------:R-:W-:-:S02]  /*0df0*/  DFMA R42, R10, UR38, R42 ;  /* 0x000000260a2a7c2b */ /* 0x000fc4000800002a */
[----:B------:R-:W-:Y:S02]  /*0e00*/  DFMA R2, R12, UR40, R2 ;  /* 0x000000280c027c2b */ /* 0x000fe40008000002 */
[----:B---3--:R-:W-:Y:S02]  /*0e10*/  DFMA R34, R14, UR42, R34 ;  /* 0x0000002a0e227c2b */ /* 0x008fe40008000022 */
[----:B------:R-:W-:Y:S02]  /*0e20*/  DFMA R32, R44, UR36, R32 ;  /* 0x000000242c207c2b */ /* 0x000fe40008000020 */
[----:B------:R-:W-:Y:S02]  /*0e30*/  DFMA R40, R48, UR32, R40 ;  /* 0x0000002030287c2b */ /* 0x000fe40008000028 */
[----:B------:R-:W-:Y:S02]  /*0e40*/  DFMA R6, R14, UR40, R6 ;  /* 0x000000280e067c2b */ /* 0x000fe40008000006 */
[----:B------:R-:W-:-:S02]  /*0e50*/  DFMA R30, R10, UR34, R30 ;  /* 0x000000220a1e7c2b */ /* 0x000fc4000800001e */
[----:B------:R-:W-:Y:S02]  /*0e60*/  DFMA R38, R44, UR38, R38 ;  /* 0x000000262c267c2b */ /* 0x000fe40008000026 */
[C---:B------:R-:W-:Y:S02]  /*0e70*/  DFMA R36, R16.reuse, UR42, R36 ;  /* 0x0000002a10247c2b */ /* 0x040fe40008000024 */
[----:B----4-:R-:W-:Y:S02]  /*0e80*/  DFMA R42, R16, UR44, R42 ;  /* 0x0000002c102a7c2b */ /* 0x010fe4000800002a */
[----:B------:R-:W-:Y:S02]  /*0e90*/  DFMA R2, R18, UR46, R2 ;  /* 0x0000002e12027c2b */ /* 0x000fe40008000002 */
[----:B------:R-:W-:Y:S02]  /*0ea0*/  DFMA R70, R20, UR48, R34 ;  /* 0x0000003014467c2b */ /* 0x000fe40008000022 */
[----:B------:R-:W-:-:S02]  /*0eb0*/  DFMA R32, R12, UR42, R32 ;  /* 0x0000002a0c207c2b */ /* 0x000fc40008000020 */
[----:B------:R-:W-:Y:S02]  /*0ec0*/  DFMA R40, R8, UR38, R40 ;  /* 0x0000002608287c2b */ /* 0x000fe40008000028 */
[----:B------:R-:W-:Y:S02]  /*0ed0*/  DFMA R34, R20, UR46, R6 ;  /* 0x0000002e14227c2b */ /* 0x000fe40008000006 */
[----:B------:R-:W-:Y:S02]  /*0ee0*/  DFMA R30, R16, UR40, R30 ;  /* 0x00000028101e7c2b */ /* 0x000fe4000800001e */
[----:B------:R-:W-:Y:S02]  /*0ef0*/  DFMA R38, R12, UR44, R38 ;  /* 0x0000002c0c267c2b */ /* 0x000fe40008000026 */
[C---:B------:R-:W-:Y:S02]  /*0f00*/  DFMA R36, R22.reuse, UR48, R36 ;  /* 0x0000003016247c2b */ /* 0x040fe40008000024 */
[----:B--2---:R-:W-:-:S02]  /*0f10*/  DFMA R72, R22, UR50, R42 ;  /* 0x0000003216487c2b */ /* 0x004fc4000800002a */
[----:B0-----:R-:W-:Y:S02]  /*0f20*/  DFMA R2, R24, UR52, R2 ;  /* 0x0000003418027c2b */ /* 0x001fe40008000002 */
[----:B-1----:R-:W-:Y:S02]  /*0f30*/  DFMA R6, R26, UR54, R70 ;  /* 0x000000361a067c2b */ /* 0x002fe40008000046 */
[----:B------:R-:W-:Y:S02]  /*0f40*/  DFMA R42, R18, UR48, R32 ;  /* 0x00000030122a7c2b */ /* 0x000fe40008000020 */
[----:B------:R-:W-:Y:S02]  /*0f50*/  DFMA R40, R14, UR44, R40 ;  /* 0x0000002c0e287c2b */ /* 0x000fe40008000028 */
[----:B------:R-:W-:Y:S02]  /*0f60*/  DFMA R32, R26, UR52, R34 ;  /* 0x000000341a207c2b */ /* 0x000fe40008000022 */
[----:B------:R-:W-:-:S02]  /*0f70*/  DFMA R30, R22, UR46, R30 ;  /* 0x0000002e161e7c2b */ /* 0x000fc4000800001e */
[----:B------:R-:W-:Y:S02]  /*0f80*/  DFMA R70, R18, UR50, R38 ;  /* 0x0000003212467c2b */ /* 0x000fe40008000026 */
[C---:B------:R-:W-:Y:S02]  /*0f90*/  DFMA R34, R28.reuse, UR54, R36 ;  /* 0x000000361c227c2b */ /* 0x040fe40008000024 */
[----:B------:R-:W-:Y:S02]  /*0fa0*/  DFMA R36, R28, UR6, R72 ;  /* 0x000000061c247c2b */ /* 0x000fe40008000048 */
[----:B------:R-:W-:Y:S02]  /*0fb0*/  DMUL R38, R2, R6 ;  /* 0x0000000602267228 */ /* 0x000fe40000000000 */
[----:B------:R-:W-:Y:S02]  /*0fc0*/  DFMA R74, R20, UR50, R40 ;  /* 0x00000032144a7c2b */ /* 0x000fe40008000028 */
[----:B------:R-:W-:-:S02]  /*0fd0*/  DFMA R40, R28, UR52, R30 ;  /* 0x000000341c287c2b */ /* 0x000fc4000800001e */
[C---:B------:R-:W-:Y:S02]  /*0fe0*/  DFMA R42, R24.reuse, UR54, R42 ;  /* 0x00000036182a7c2b */ /* 0x040fe4000800002a */
[----:B------:R-:W-:Y:S02]  /*0ff0*/  DFMA R70, R24, UR6, R70 ;  /* 0x0000000618467c2b */ /* 0x000fe40008000046 */
[----:B------:R-:W-:Y:S02]  /*1000*/  DMUL R72, R32, R34 ;  /* 0x0000002220487228 */ /* 0x000fe40000000000 */
[----:B------:R-:W-:Y:S02]  /*1010*/  DMUL R30, R36, R38 ;  /* 0x00000026241e7228 */ /* 0x000fe40000000000 */
[----:B------:R-:W-:Y:S02]  /*1020*/  DFMA R74, R26, UR6, R74 ;  /* 0x000000061a4a7c2b */ /* 0x000fe4000800004a */
[----:B------:R-:W-:-:S02]  /*1030*/  DMUL R76, R40, R42 ;  /* 0x0000002a284c7228 */ /* 0x000fc40000000000 */
[----:B------:R-:W-:Y:S02]  /*1040*/  DMUL R78, R40, R6 ;  /* 0x00000006284e7228 */ /* 0x000fe40000000000 */
[----:B------:R-:W-:Y:S02]  /*1050*/  DFMA R30, R70, R72, R30 ;  /* 0x00000048461e722b */ /* 0x000fe4000000001e */
[----:B------:R-:W-:Y:S02]  /*1060*/  DMUL R82, R32, R42 ;  /* 0x0000002a20527228 */ /* 0x000fe40000000000 */
[----:B------:R-:W-:-:S04]  /*1070*/  DMUL R84, R2, R34 ;  /* 0x0000002202547228 */ /* 0x000fc80000000000 */
[----:B------:R-:W-:-:S08]  /*1080*/  DFMA R30, R74, R76, R30 ;  /* 0x0000004c4a1e722b */ /* 0x000fd0000000001e */
[----:B------:R-:W-:-:S08]  /*1090*/  DFMA R30, R70, -R78, R30 ;  /* 0x8000004e461e722b */ /* 0x000fd0000000001e */
[----:B------:R-:W-:-:S08]  /*10a0*/  DFMA R30, -R36, R82, R30 ;  /* 0x00000052241e722b */ /* 0x000fd0000000011e */
[----:B------:R-:W-:-:S06]  /*10b0*/  DFMA R30, -R74, R84, R30 ;  /* 0x000000544a1e722b */ /* 0x000fcc000000011e */
[----:B------:R-:W0:Y:S04]  /*10c0*/  MUFU.RCP64H R87, R31 ;  /* 0x0000001f00577308 */ /* 0x000e280000001800 */
[----:B------:R-:W-:-:S04]  /*10d0*/  IADD3 R86, PT, PT, R31, 0x300402, RZ ;  /* 0x003004021f567810 */ /* 0x000fc80007ffe0ff */
[----:B------:R-:W-:Y:S02]  /*10e0*/  FSETP.GEU.AND P0, PT, |R86|, 5.8789094863358348022e-39, PT ;  /* 0x004004025600780b */ /* 0x000fe40003f0e200 */
[----:B0-----:R-:W-:-:S08]  /*10f0*/  DFMA R80, -R30, R86, 1 ;  /* 0x3ff000001e50742b */ /* 0x001fd00000000156 */
[----:B------:R-:W-:-:S08]  /*1100*/  DFMA R80, R80, R80, R80 ;  /* 0x000000505050722b */ /* 0x000fd00000000050 */
[----:B------:R-:W-:-:S08]  /*1110*/  DFMA R80, R86, R80, R86 ;  /* 0x000000505650722b */ /* 0x000fd00000000056 */
[----:B------:R-:W-:-:S08]  /*1120*/  DFMA R88, -R30, R80, 1 ;  /* 0x3ff000001e58742b */ /* 0x000fd00000000150 */
[----:B------:R-:W-:Y:S01]  /*1130*/  DFMA R80, R80, R88, R80 ;  /* 0x000000585050722b */ /* 0x000fe20000000050 */
[----:B------:R-:W-:Y:S10]  /*1140*/  @P0 BRA `(.L_x_1) ;  /* 0x0000000000100947 */ /* 0x000ff40003800000 */
[----:B------:R-:W-:Y:S02]  /*1150*/  LOP3.LUT R86, R31, 0x7fffffff, RZ, 0xc0, !PT ;  /* 0x7fffffff1f567812 */ /* 0x000fe400078ec0ff */
[----:B------:R-:W-:-:S03]  /*1160*/  MOV R90, 0x1190 ;  /* 0x00001190005a7802 */ /* 0x000fc60000000f00 */
[----:B------:R-:W-:-:S07]  /*1170*/  VIADD R86, R86, 0xfff00000 ;  /* 0xfff0000056567836 */ /* 0x000fce0000000000 */
[----:B------:R-:W-:Y:S05]  /*1180*/  CALL.REL.NOINC `($__internal_0_$__cuda_sm20_dblrcp_rn_slowpath_v3) ;  /* 0x0000001400907944 */ /* 0x000fea0003c00000 */
.L_x_1:
[----:B------:R-:W-:Y:S05]  /*1190*/  BSYNC.RECONVERGENT B0 ;  /* 0x0000000000007941 */ /* 0x000fea0003800200 */
.L_x_0:
[----:B------:R-:W-:Y:S02]  /*11a0*/  DADD R78, R72, -R78 ;  /* 0x00000000484e7229 */ /* 0x000fe4000000084e */
[----:B------:R-:W-:Y:S02]  /*11b0*/  DMUL R88, R34, R74 ;  /* 0x0000004a22587228 */ /* 0x000fe40000000000 */
[----:B------:R-:W-:Y:S02]  /*11c0*/  DMUL R72, R6, R70 ;  /* 0x0000004606487228 */ /* 0x000fe40000000000 */
[----:B------:R-:W-:Y:S02]  /*11d0*/  DADD R76, R76, -R84 ;  /* 0x000000004c4c7229 */ /* 0x000fe40000000854 */
[-C--:B------:R-:W-:Y:S02]  /*11e0*/  DMUL R84, R32, R36.reuse ;  /* 0x0000002420547228 */ /* 0x080fe40000000000 */
[----:B------:R-:W-:-:S02]  /*11f0*/  DFMA R88, R6, R36, -R88 ;  /* 0x000000240658722b */ /* 0x000fc40000000858 */
[C---:B------:R-:W-:Y:S02]  /*1200*/  DFMA R6, R42.reuse, R74, -R72 ;  /* 0x0000004a2a06722b */ /* 0x040fe40000000848 */
[----:B------:R-:W-:Y:S02]  /*1210*/  DMUL R42, R42, R36 ;  /* 0x000000242a2a7228 */ /* 0x000fe40000000000 */
[C---:B------:R-:W-:Y:S02]  /*1220*/  DFMA R72, R40.reuse, R74, -R84 ;  /* 0x0000004a2848722b */ /* 0x040fe40000000854 */
[----:B------:R-:W-:Y:S02]  /*1230*/  DMUL R40, R40, R70 ;  /* 0x0000004628287228 */ /* 0x000fe40000000000 */
[----:B------:R-:W-:Y:S02]  /*1240*/  DMUL R74, R2, R74 ;  /* 0x0000004a024a7228 */ /* 0x000fe40000000000 */
[----:B------:R-:W-:-:S02]  /*1250*/  DFMA R34, R34, R70, -R42 ;  /* 0x000000462222722b */ /* 0x000fc4000000082a */
[----:B------:R-:W-:Y:S02]  /*1260*/  DADD R38, R38, -R82 ;  /* 0x0000000026267229 */ /* 0x000fe40000000852 */
[----:B------:R-:W-:Y:S02]  /*1270*/  DFMA R2, R2, R36, -R40 ;  /* 0x000000240202722b */ /* 0x000fe40000000828 */
[----:B------:R-:W-:Y:S02]  /*1280*/  DFMA R32, R32, R70, -R74 ;  /* 0x000000462020722b */ /* 0x000fe4000000084a */
[-C--:B------:R-:W-:Y:S02]  /*1290*/  DMUL R34, R34, R80.reuse ;  /* 0x0000005022227228 */ /* 0x080fe40000000000 */
[-C--:B------:R-:W-:Y:S02]  /*12a0*/  DMUL R40, R78, R80.reuse ;  /* 0x000000504e287228 */ /* 0x080fe40000000000 */
[----:B------:R-:W-:-:S02]  /*12b0*/  DMUL R42, R76, R80 ;  /* 0x000000504c2a7228 */ /* 0x000fc40000000000 */
[-C--:B------:R-:W-:Y:S02]  /*12c0*/  DMUL R78, R38, R80.reuse ;  /* 0x00000050264e7228 */ /* 0x080fe40000000000 */
[-C--:B------:R-:W-:Y:S02]  /*12d0*/  DMUL R88, R88, R80.reuse ;  /* 0x0000005058587228 */ /* 0x080fe40000000000 */
[-C--:B------:R-:W-:Y:S02]  /*12e0*/  DMUL R82, R6, R80.reuse ;  /* 0x0000005006527228 */ /* 0x080fe40000000000 */
[-C--:B------:R-:W-:Y:S02]  /*12f0*/  DMUL R74, R72, R80.reuse ;  /* 0x00000050484a7228 */ /* 0x080fe40000000000 */
[-C--:B------:R-:W-:Y:S02]  /*1300*/  DMUL R70, R2, R80.reuse ;  /* 0x0000005002467228 */ /* 0x080fe40000000000 */
[----:B------:R-:W-:-:S02]  /*1310*/  DMUL R80, R32, R80 ;  /* 0x0000005020507228 */ /* 0x000fc40000000000 */
[C---:B------:R-:W-:Y:S02]  /*1320*/  DFMA R32, R34.reuse, UR10, RZ ;  /* 0x0000000a22207c2b */ /* 0x040fe400080000ff */
[C---:B------:R-:W-:Y:S02]  /*1330*/  DFMA R36, R34.reuse, UR16, RZ ;  /* 0x0000001022247c2b */ /* 0x040fe400080000ff */
[C---:B------:R-:W-:Y:S02]  /*1340*/  DFMA R90, R34.reuse, UR22, RZ ;  /* 0x00000016225a7c2b */ /* 0x040fe400080000ff */
[C---:B------:R-:W-:Y:S02]  /*1350*/  DFMA R86, R34.reuse, UR28, RZ ;  /* 0x0000001c22567c2b */ /* 0x040fe400080000ff */
[C---:B------:R-:W-:Y:S02]  /*1360*/  DFMA R84, R34.reuse, UR34, RZ ;  /* 0x0000002222547c2b */ /* 0x040fe400080000ff */
[----:B------:R-:W-:-:S02]  /*1370*/  DFMA R76, R34, UR40, RZ ;  /* 0x00000028224c7c2b */ /* 0x000fc400080000ff */
[C---:B------:R-:W-:Y:S02]  /*1380*/  DFMA R72, R34.reuse, UR46, RZ ;  /* 0x0000002e22487c2b */ /* 0x040fe400080000ff */
[----:B------:R-:W-:Y:S02]  /*1390*/  DFMA R6, R34, UR52, RZ ;  /* 0x0000003422067c2b */ /* 0x000fe400080000ff */
[C---:B------:R-:W-:Y:S02]  /*13a0*/  DFMA R32, R70.reuse, UR12, R32 ;  /* 0x0000000c46207c2b */ /* 0x040fe40008000020 */
[C---:B------:R-:W-:Y:S02]  /*13b0*/  DFMA R36, R70.reuse, UR18, R36 ;  /* 0x0000001246247c2b */ /* 0x040fe40008000024 */
[C---:B------:R-:W-:Y:S02]  /*13c0*/  DFMA R90, R70.reuse, UR24, R90 ;  /* 0x00000018465a7c2b */ /* 0x040fe4000800005a */
[----:B------:R-:W-:-:S02]  /*13d0*/  DFMA R86, R70, UR30, R86 ;  /* 0x0000001e46567c2b */ /* 0x000fc40008000056 */
[C---:B------:R-:W-:Y:S02]  /*13e0*/  DFMA R84, R70.reuse, UR36, R84 ;  /* 0x0000002446547c2b */ /* 0x040fe40008000054 */
[C---:B------:R-:W-:Y:S02]  /*13f0*/  DFMA R76, R70.reuse, UR42, R76 ;  /* 0x0000002a464c7c2b */ /* 0x040fe4000800004c */
[C---:B------:R-:W-:Y:S02]  /*1400*/  DFMA R72, R70.reuse, UR48, R72 ;  /* 0x0000003046487c2b */ /* 0x040fe40008000048 */
[----:B------:R-:W-:Y:S02]  /*1410*/  DFMA R70, R70, UR54, R6 ;  /* 0x0000003646467c2b */ /* 0x000fe40008000006 */
[C---:B------:R-:W-:Y:S02]  /*1420*/  DFMA R6, R88.reuse, UR16, RZ ;  /* 0x0000001058067c2b */ /* 0x040fe400080000ff */
[----:B------:R-:W-:-:S02]  /*1430*/  DFMA R2, R88, UR10, RZ ;  /* 0x0000000a58027c2b */ /* 0x000fc400080000ff */
[C---:B------:R-:W-:Y:S02]  /*1440*/  DFMA R36, R42.reuse, UR20, R36 ;  /* 0x000000142a247c2b */ /* 0x040fe40008000024 */
[----:B------:R-:W-:Y:S02]  /*1450*/  DFMA R32, R42, UR14, R32 ;  /* 0x0000000e2a207c2b */ /* 0x000fe40008000020 */
[C---:B------:R-:W-:Y:S02]  /*1460*/  DFMA R6, R74.reuse, UR18, R6 ;  /* 0x000000124a067c2b */ /* 0x040fe40008000006 */
[----:B------:R-:W-:Y:S01]  /*1470*/  DFMA R2, R74, UR12, R2 ;  /* 0x0000000c4a027c2b */ /* 0x000fe20008000002 */
[----:B------:R-:W-:Y:S01]  /*1480*/  STL.64 [R1+0xc8], R36 ;  /* 0x0000c82401007387 */ /* 0x000fe20000100a00 */
[----:B------:R-:W-:-:S03]  /*1490*/  DFMA R92, R88, UR22, RZ ;  /* 0x00000016585c7c2b */ /* 0x000fc600080000ff */
[----:B------:R-:W-:Y:S01]  /*14a0*/  STL.64 [R1+0xa8], R36 ;  /* 0x0000a82401007387 */ /* 0x000fe20000100a00 */
[C---:B------:R-:W-:Y:S02]  /*14b0*/  DFMA R38, R40.reuse, UR20, R6 ;  /* 0x0000001428267c2b */ /* 0x040fe40008000006 */
[----:B------:R-:W-:Y:S01]  /*14c0*/  DFMA R34, R40, UR14, R2 ;  /* 0x0000000e28227c2b */ /* 0x000fe20008000002 */
[----:B------:R-:W-:Y:S01]  /*14d0*/  STL.64 [R1+0x38], R32 ;  /* 0x0000382001007387 */ /* 0x000fe20000100a00 */
[C---:B------:R-:W-:Y:S02]  /*14e0*/  DFMA R6, R88.reuse, UR40, RZ ;  /* 0x0000002858067c2b */ /* 0x040fe400080000ff */
[----:B------:R-:W-:Y:S01]  /*14f0*/  DFMA R2, R88, UR46, RZ ;  /* 0x0000002e58027c2b */ /* 0x000fe200080000ff */
[----:B------:R0:W-:Y:S04]  /*1500*/  STL.128 [R1+0x110], R36 ;  /* 0x0001102401007387 */ /* 0x0001e80000100c00 */
[----:B------:R-:W-:Y:S01]  /*1510*/  STL.128 [R1+0x80], R32 ;  /* 0x0000802001007387 */ /* 0x000fe20000100c00 */
[----:B------:R-:W-:-:S02]  /*1520*/  DFMA R6, R74, UR42, R6 ;  /* 0x0000002a4a067c2b */ /* 0x000fc40008000006 */
[----:B------:R-:W-:Y:S01]  /*1530*/  DFMA R2, R74, UR48, R2 ;  /* 0x000000304a027c2b */ /* 0x000fe20008000002 */
[----:B------:R-:W-:Y:S04]  /*1540*/  STL.64 [R1], R34 ;  /* 0x0000002201007387 */ /* 0x000fe80000100a00 */
[----:B------:R1:W-:Y:S04]  /*1550*/  STL.64 [R1+0x48], R34 ;  /* 0x0000482201007387 */ /* 0x0003e80000100a00 */
[----:B------:R-:W-:Y:S01]  /*1560*/  STL.64 [R1+0x90], R38 ;  /* 0x0000902601007387 */ /* 0x000fe20000100a00 */
[----:B0-----:R-:W-:-:S03]  /*1570*/  DFMA R36, R88, UR34, RZ ;  /* 0x0000002258247c2b */ /* 0x001fc600080000ff */
[----:B------:R0:W-:Y:S01]  /*1580*/  STL.64 [R1+0xd8], R38 ;  /* 0x0000d82601007387 */ /* 0x0001e20000100a00 */
[----:B-1----:R-:W-:-:S03]  /*1590*/  DFMA R34, R88, UR28, RZ ;  /* 0x0000001c58227c2b */ /* 0x002fc600080000ff */
[----:B------:R1:W-:Y:S01]  /*15a0*/  STL.64 [R1+0x18], R32 ;  /* 0x0000182001007387 */ /* 0x0003e20000100a00 */
[----:B0-----:R-:W-:-:S04]  /*15b0*/  DFMA R38, R74, UR24, R92 ;  /* 0x000000184a267c2b */ /* 0x001fc8000800005c */
[----:B------:R-:W-:Y:S02]  /*15c0*/  DFMA R34, R74, UR30, R34 ;  /* 0x0000001e4a227c2b */ /* 0x000fe40008000022 */
[----:B------:R-:W-:Y:S02]  /*15d0*/  DFMA R92, R82, UR10, RZ ;  /* 0x0000000a525c7c2b */ /* 0x000fe400080000ff */
[----:B-1----:R-:W-:Y:S02]  /*15e0*/  DFMA R32, R88, UR52, RZ ;  /* 0x0000003458207c2b */ /* 0x002fe400080000ff */
[----:B------:R-:W-:Y:S02]  /*15f0*/  DFMA R88, R74, UR36, R36 ;  /* 0x000000244a587c2b */ /* 0x000fe40008000024 */
[----:B------:R-:W-:Y:S02]  /*1600*/  DFMA R36, R42, UR26, R90 ;  /* 0x0000001a2a247c2b */ /* 0x000fe4000800005a */
[----:B------:R-:W-:-:S02]  /*1610*/  DFMA R38, R40, UR26, R38 ;  /* 0x0000001a28267c2b */ /* 0x000fc40008000026 */
[----:B------:R-:W-:Y:S02]  /*1620*/  DFMA R74, R74, UR54, R32 ;  /* 0x000000364a4a7c2b */ /* 0x000fe40008000020 */
[----:B------:R-:W-:Y:S01]  /*1630*/  DFMA R32, R42, UR32, R86 ;  /* 0x000000202a207c2b */ /* 0x000fe20008000056 */
[----:B------:R-:W-:Y:S01]  /*1640*/  STL.64 [R1+0x158], R36 ;  /* 0x0001582401007387 */ /* 0x000fe20000100a00 */
[----:B------:R-:W-:Y:S02]  /*1650*/  DFMA R34, R40, UR32, R34 ;  /* 0x0000002028227c2b */ /* 0x000fe40008000022 */
[C---:B------:R-:W-:Y:S01]  /*1660*/  DFMA R90, R82.reuse, UR16, RZ ;  /* 0x00000010525a7c2b */ /* 0x040fe200080000ff */
[----:B------:R-:W-:Y:S01]  /*1670*/  STL.64 [R1+0x138], R36 ;  /* 0x0001382401007387 */ /* 0x000fe20000100a00 */
[----:B------:R-:W-:Y:S02]  /*1680*/  DFMA R86, R82, UR46, RZ ;  /* 0x0000002e52567c2b */ /* 0x000fe400080000ff */
[C---:B------:R-:W-:Y:S01]  /*1690*/  DFMA R92, R80.reuse, UR12, R92 ;  /* 0x0000000c505c7c2b */ /* 0x040fe2000800005c */
[----:B------:R0:W-:Y:S03]  /*16a0*/  STL.128 [R1+0x1a0], R36 ;  /* 0x0001a02401007387 */ /* 0x0001e60000100c00 */
[C---:B------:R-:W-:Y:S01]  /*16b0*/  DFMA R90, R80.reuse, UR18, R90 ;  /* 0x00000012505a7c2b */ /* 0x040fe2000800005a */
[----:B------:R-:W-:Y:S01]  /*16c0*/  STL.64 [R1+0x120], R38 ;  /* 0x0001202601007387 */ /* 0x000fe20000100a00 */
[----:B------:R-:W-:-:S02]  /*16d0*/  DFMA R86, R80, UR48, R86 ;  /* 0x0000003050567c2b */ /* 0x000fc40008000056 */
[C---:B------:R-:W-:Y:S01]  /*16e0*/  DFMA R92, R78.reuse, UR14, R92 ;  /* 0x0000000e4e5c7c2b */ /* 0x040fe2000800005c */
[----:B------:R1:W-:Y:S03]  /*16f0*/  STL.64 [R1+0x168], R38 ;  /* 0x0001682601007387 */ /* 0x0003e60000100a00 */
[C---:B------:R-:W-:Y:S01]  /*1700*/  DFMA R90, R78.reuse, UR20, R90 ;  /* 0x000000144e5a7c2b */ /* 0x040fe2000800005a */
[----:B------:R-:W-:Y:S01]  /*1710*/  STL.128 [R1+0x230], R32 ;  /* 0x0002302001007387 */ /* 0x000fe20000100c00 */
[----:B------:R-:W-:Y:S02]  /*1720*/  DFMA R86, R78, UR50, R86 ;  /* 0x000000324e567c2b */ /* 0x000fe40008000056 */
[----:B0-----:R-:W-:Y:S01]  /*1730*/  DFMA R36, R42, UR38, R84 ;  /* 0x000000262a247c2b */ /* 0x001fe20008000054 */
[----:B------:R-:W-:Y:S01]  /*1740*/  STL.64 [R1+0x1b0], R34 ;  /* 0x0001b02201007387 */ /* 0x000fe20000100a00 */
[----:B------:R-:W-:-:S02]  /*1750*/  DFMA R84, R82, UR40, RZ ;  /* 0x0000002852547c2b */ /* 0x000fc400080000ff */
[----:B-1----:R-:W-:Y:S01]  /*1760*/  DFMA R38, R40, UR38, R88 ;  /* 0x0000002628267c2b */ /* 0x002fe20008000058 */
[----:B------:R0:W-:Y:S01]  /*1770*/  STL.64 [R1+0x1f8], R34 ;  /* 0x0001f82201007387 */ /* 0x0001e20000100a00 */
[----:B------:R-:W-:-:S03]  /*1780*/  DFMA R88, R82, UR22, RZ ;  /* 0x0000001652587c2b */ /* 0x000fc600080000ff */
[----:B------:R-:W-:Y:S01]  /*1790*/  STL.64 [R1+0x278], R36 ;  /* 0x0002782401007387 */ /* 0x000fe20000100a00 */
[----:B------:R-:W-:-:S03]  /*17a0*/  DFMA R84, R80, UR42, R84 ;  /* 0x0000002a50547c2b */ /* 0x000fc60008000054 */
[----:B------:R-:W-:Y:S01]  /*17b0*/  STL.64 [R1+0x258], R36 ;  /* 0x0002582401007387 */ /* 0x000fe20000100a00 */
[----:B------:R-:W-:-:S03]  /*17c0*/  DFMA R88, R80, UR24, R88 ;  /* 0x0000001850587c2b */ /* 0x000fc60008000058 */
[----:B------:R1:W-:Y:S01]  /*17d0*/  STL.128 [R1+0x2c0], R36 ;  /* 0x0002c02401007387 */ /* 0x0003e20000100c00 */
[----:B0-----:R-:W-:Y:S02]  /*17e0*/  DFMA R34, R82, UR28, RZ ;  /* 0x0000001c52227c2b */ /* 0x001fe400080000ff */
[C---:B------:R-:W-:Y:S01]  /*17f0*/  DFMA R84, R78.reuse, UR44, R84 ;  /* 0x0000002c4e547c2b */ /* 0x040fe20008000054 */
[----:B------:R-:W-:Y:S01]  /*1800*/  STL.64 [R1+0x1e8], R32 ;  /* 0x0001e82001007387 */ /* 0x000fe20000100a00 */
[----:B------:R-:W-:-:S03]  /*1810*/  DFMA R88, R78, UR26, R88 ;  /* 0x0000001a4e587c2b */ /* 0x000fc60008000058 */
[----:B------:R0:W-:Y:S01]  /*1820*/  STL.64 [R1+0x1c8], R32 ;  /* 0x0001c82001007387 */ /* 0x0001e20000100a00 */
[----:B------:R-:W-:-:S03]  /*1830*/  DFMA R34, R80, UR30, R34 ;  /* 0x0000001e50227c2b */ /* 0x000fc60008000022 */
[----:B------:R-:W-:Y:S01]  /*1840*/  STL.64 [R1+0x240], R38 ;  /* 0x0002402601007387 */ /* 0x000fe20000100a00 */
[----:B-1----:R-:W-:-:S03]  /*1850*/  DFMA R36, R82, UR34, RZ ;  /* 0x0000002252247c2b */ /* 0x002fc600080000ff */
[----:B------:R1:W-:Y:S01]  /*1860*/  STL.64 [R1+0x288], R38 ;  /* 0x0002882601007387 */ /* 0x0003e20000100a00 */
[----:B0-----:R-:W-:-:S03]  /*1870*/  DFMA R32, R82, UR52, RZ ;  /* 0x0000003452207c2b */ /* 0x001fc600080000ff */
[----:B------:R-:W-:Y:S01]  /*1880*/  STL.64 [R1+0x70], R92 ;  /* 0x0000705c01007387 */ /* 0x000fe20000100a00 */
[----:B------:R-:W-:-:S03]  /*1890*/  DFMA R82, R80, UR36, R36 ;  /* 0x0000002450527c2b */ /* 0x000fc60008000024 */
[----:B------:R-:W-:Y:S01]  /*18a0*/  STL.64 [R1+0x50], R92 ;  /* 0x0000505c01007387 */ /* 0x000fe20000100a00 */
[----:B------:R-:W-:Y:S02]  /*18b0*/  DFMA R36, R42, UR44, R76 ;  /* 0x0000002c2a247c2b */ /* 0x000fe4000800004c */
[----:B------:R-:W-:Y:S01]  /*18c0*/  DFMA R32, R80, UR54, R32 ;  /* 0x0000003650207c2b */ /* 0x000fe20008000020 */
[----:B------:R-:W-:Y:S01]  /*18d0*/  STL.64 [R1+0x28], R92 ;  /* 0x0000285c01007387 */ /* 0x000fe20000100a00 */
[----:B-1----:R-:W-:Y:S02]  /*18e0*/  DFMA R38, R40, UR44, R6 ;  /* 0x0000002c28267c2b */ /* 0x002fe40008000006 */
[C---:B------:R-:W-:Y:S01]  /*18f0*/  DFMA R80, R78.reuse, UR32, R34 ;  /* 0x000000204e507c2b */ /* 0x040fe20008000022 */
[----:B------:R-:W-:Y:S01]  /*1900*/  STL.64 [R1+0x308], R36 ;  /* 0x0003082401007387 */ /* 0x000fe20000100a00 */
[C---:B------:R-:W-:Y:S02]  /*1910*/  DFMA R82, R78.reuse, UR38, R82 ;  /* 0x000000264e527c2b */ /* 0x040fe40008000052 */
[----:B------:R-:W-:Y:S01]  /*1920*/  DFMA R78, R78, UR6, R32 ;  /* 0x000000064e4e7c2b */ /* 0x000fe20008000020 */
[----:B------:R-:W-:Y:S01]  /*1930*/  STL.64 [R1+0x2e8], R36 ;  /* 0x0002e82401007387 */ /* 0x000fe20000100a00 */
[----:B------:R-:W-:-:S02]  /*1940*/  DFMA R32, R42, UR50, R72 ;  /* 0x000000322a207c2b */ /* 0x000fc40008000048 */
[----:B------:R-:W-:Y:S01]  /*1950*/  DFMA R34, R40, UR50, R2 ;  /* 0x0000003228227c2b */ /* 0x000fe20008000002 */
[----:B------:R0:W-:Y:S01]  /*1960*/  STL.128 [R1+0x350], R36 ;  /* 0x0003502401007387 */ /* 0x0001e20000100c00 */
[----:B------:R-:W-:-:S03]  /*1970*/  CS2R R2, SRZ ;  /* 0x0000000000027805 */ /* 0x000fc6000001ff00 */
[----:B------:R-:W-:Y:S04]  /*1980*/  STL.64 [R1+0x2d0], R38 ;  /* 0x0002d02601007387 */ /* 0x000fe80000100a00 */
[----:B------:R1:W-:Y:S04]  /*1990*/  STL.64 [R1+0x318], R38 ;  /* 0x0003182601007387 */ /* 0x0003e80000100a00 */
[----:B------:R2:W-:Y:S01]  /*19a0*/  STL.64 [R1+0x398], R32 ;  /* 0x0003982001007387 */ /* 0x0005e20000100a00 */
[----:B0-----:R-:W-:-:S03]  /*19b0*/  DFMA R36, R42, UR6, R70 ;  /* 0x000000062a247c2b */ /* 0x001fc60008000046 */
[----:B------:R2:W-:Y:S01]  /*19c0*/  STL.64 [R1+0x378], R32 ;  /* 0x0003782001007387 */ /* 0x0005e20000100a00 */
[----:B-1----:R-:W-:-:S03]  /*19d0*/  DFMA R38, R40, UR6, R74 ;  /* 0x0000000628267c2b */ /* 0x002fc6000800004a */
[----:B------:R2:W-:Y:S04]  /*19e0*/  STL.128 [R1+0x3e0], R32 ;  /* 0x0003e02001007387 */ /* 0x0005e80000100c00 */
[----:B------:R2:W-:Y:S04]  /*19f0*/  STL.64 [R1+0x360], R34 ;  /* 0x0003602201007387 */ /* 0x0005e80000100a00 */
[----:B------:R2:W-:Y:S04]  /*1a00*/  STL.64 [R1+0x3a8], R34 ;  /* 0x0003a82201007387 */ /* 0x0005e80000100a00 */
[----:B------:R2:W-:Y:S04]  /*1a10*/  STL.64 [R1+0x428], R36 ;  /* 0x0004282401007387 */ /* 0x0005e80000100a00 */
[----:B------:R2:W-:Y:S04]  /*1a20*/  STL.64 [R1+0x408], R36 ;  /* 0x0004082401007387 */ /* 0x0005e80000100a00 */
[----:B------:R2:W-:Y:S04]  /*1a30*/  STL.128 [R1+0x470], R36 ;  /* 0x0004702401007387 */ /* 0x0005e80000100c00 */
[----:B------:R2:W-:Y:S04]  /*1a40*/  STL.64 [R1+0x3f0], R38 ;  /* 0x0003f02601007387 */ /* 0x0005e80000100a00 */
        /* <DEDUP_REMOVED lines=21> */
[----:B------:R2:W-:Y:S02]  /*1ba0*/  STL.64 [R1+0x418], R78 ;  /* 0x0004184e01007387 */ /* 0x0005e40000100a00 */
.L_x_7:
[----:B------:R-:W-:Y:S01]  /*1bb0*/  IMAD R5, R3, 0x6, RZ ;  /* 0x0000000603057824 */ /* 0x000fe200078e02ff */
[----:B0-----:R-:W0:Y:S03]  /*1bc0*/  LDCU.128 UR12, c[0x3][0x600] ;  /* 0x00c0c000ff0c77ac */ /* 0x001e260008000c00 */
[----:B------:R-:W-:Y:S01]  /*1bd0*/  IMAD R5, R5, 0x8, R0 ;  /* 0x0000000805057824 */ /* 0x000fe200078e0200 */
[----:B-1----:R-:W1:Y:S04]  /*1be0*/  LDCU.128 UR24, c[0x3][0x610] ;  /* 0x00c0c200ff1877ac */ /* 0x002e680008000c00 */
[----:B--2---:R-:W0:Y:S01]  /*1bf0*/  LDL.128 R32, [R5] ;  /* 0x0000000005207983 */ /* 0x004e220000100c00 */
[----:B------:R-:W2:Y:S03]  /*1c00*/  LDCU.128 UR36, c[0x3][0x620] ;  /* 0x00c0c400ff2477ac */ /* 0x000ea60008000c00 */
[----:B------:R-:W3:Y:S01]  /*1c10*/  LDL.128 R36, [R5+0x10] ;  /* 0x0000100005247983 */ /* 0x000ee20000100c00 */
[----:B------:R-:W4:Y:S03]  /*1c20*/  LDCU.128 UR16, c[0x3][0x630] ;  /* 0x00c0c600ff1077ac */ /* 0x000f260008000c00 */
[----:B------:R5:W3:Y:S01]  /*1c30*/  LDL.128 R40, [R5+0x20] ;  /* 0x0000200005287983 */ /* 0x000ae20000100c00 */
[----:B------:R-:W4:Y:S01]  /*1c40*/  LDCU.128 UR28, c[0x3][0x640] ;  /* 0x00c0c800ff1c77ac */ /* 0x000f220008000c00 */
[----:B------:R-:W-:Y:S01]  /*1c50*/  ISETP.GE.AND P0, PT, R3, 0x18, PT ;  /* 0x000000180300780c */ /* 0x000fe20003f06270 */
[----:B------:R-:W4:Y:S01]  /*1c60*/  LDCU.128 UR40, c[0x3][0x650] ;  /* 0x00c0ca00ff2877ac */ /* 0x000f220008000c00 */
[----:B-----5:R-:W-:Y:S01]  /*1c70*/  IADD3 R5, PT, PT, R5, 0x10, RZ ;  /* 0x0000001005057810 */ /* 0x020fe20007ffe0ff */
[----:B------:R-:W3:Y:S01]  /*1c80*/  LDCU.128 UR20, c[0x3][0x660] ;  /* 0x00c0cc00ff1477ac */ /* 0x000ee20008000c00 */
[----:B------:R-:W5:Y:S01]  /*1c90*/  LDCU.128 UR32, c[0x3][0x670] ;  /* 0x00c0ce00ff2077ac */ /* 0x000f620008000c00 */
[----:B0-----:R-:W-:-:S02]  /*1ca0*/  DFMA R6, R32, UR12, RZ ;  /* 0x0000000c20067c2b */ /* 0x001fc400080000ff */
[C---:B------:R-:W-:Y:S01]  /*1cb0*/  DFMA R70, R32.reuse, UR14, RZ ;  /* 0x0000000e20467c2b */ /* 0x040fe200080000ff */
[----:B------:R-:W0:Y:S01]  /*1cc0*/  LDCU.128 UR12, c[0x3][0x690] ;  /* 0x00c0d200ff0c77ac */ /* 0x000e220008000c00 */
[C---:B-1----:R-:W-:Y:S02]  /*1cd0*/  DFMA R72, R32.reuse, UR24, RZ ;  /* 0x0000001820487c2b */ /* 0x042fe400080000ff */
[C---:B------:R-:W-:Y:S01]  /*1ce0*/  DFMA R74, R32.reuse, UR26, RZ ;  /* 0x0000001a204a7c2b */ /* 0x040fe200080000ff */
[----:B------:R-:W1:Y:S01]  /*1cf0*/  LDCU.128 UR24, c[0x3][0x6f0] ;  /* 0x00c0de00ff1877ac */ /* 0x000e620008000c00 */
[C---:B--2---:R-:W-:Y:S02]  /*1d00*/  DFMA R76, R32.reuse, UR36, RZ ;  /* 0x00000024204c7c2b */ /* 0x044fe400080000ff */
[----:B------:R-:W-:Y:S01]  /*1d10*/  DFMA R32, R32, UR38, RZ ;  /* 0x0000002620207c2b */ /* 0x000fe200080000ff */
[----:B------:R-:W2:Y:S01]  /*1d20*/  LDCU.128 UR36, c[0x3][0x680] ;  /* 0x00c0d000ff2477ac */ /* 0x000ea20008000c00 */
[----:B----4-:R-:W-:-:S02]  /*1d30*/  DFMA R6, R34, UR16, R6 ;  /* 0x0000001022067c2b */ /* 0x010fc40008000006 */
[C---:B------:R-:W-:Y:S01]  /*1d40*/  DFMA R70, R34.reuse, UR18, R70 ;  /* 0x0000001222467c2b */ /* 0x040fe20008000046 */
[----:B------:R-:W4:Y:S01]  /*1d50*/  LDCU.128 UR16, c[0x3][0x6c0] ;  /* 0x00c0d800ff1077ac */ /* 0x000f220008000c00 */
[C---:B------:R-:W-:Y:S02]  /*1d60*/  DFMA R72, R34.reuse, UR28, R72 ;  /* 0x0000001c22487c2b */ /* 0x040fe40008000048 */
[C---:B------:R-:W-:Y:S01]  /*1d70*/  DFMA R74, R34.reuse, UR30, R74 ;  /* 0x0000001e224a7c2b */ /* 0x040fe2000800004a */
[----:B------:R-:W1:Y:S01]  /*1d80*/  LDCU.128 UR28, c[0x3][0x6a0] ;  /* 0x00c0d400ff1c77ac */ /* 0x000e620008000c00 */
[C---:B------:R-:W-:Y:S02]  /*1d90*/  DFMA R76, R34.reuse, UR40, R76 ;  /* 0x00000028224c7c2b */ /* 0x040fe4000800004c */
[----:B------:R-:W-:Y:S01]  /*1da0*/  DFMA R32, R34, UR42, R32 ;  /* 0x0000002a22207c2b */ /* 0x000fe20008000020 */
[----:B------:R-:W4:Y:S01]  /*1db0*/  LDCU.128 UR40, c[0x3][0x6b0] ;  /* 0x00c0d600ff2877ac */ /* 0x000f220008000c00 */
[----:B---3--:R-:W-:-:S02]  /*1dc0*/  DFMA R6, R36, UR20, R6 ;  /* 0x0000001424067c2b */ /* 0x008fc40008000006 */
[C---:B------:R-:W-:Y:S01]  /*1dd0*/  DFMA R70, R36.reuse, UR22, R70 ;  /* 0x0000001624467c2b */ /* 0x040fe20008000046 */
[----:B------:R-:W3:Y:S01]  /*1de0*/  LDCU.128 UR20, c[0x3][0x6d0] ;  /* 0x00c0da00ff1477ac */ /* 0x000ee20008000c00 */
[C---:B-----5:R-:W-:Y:S02]  /*1df0*/  DFMA R72, R36.reuse, UR32, R72 ;  /* 0x0000002024487c2b */ /* 0x060fe40008000048 */
[C---:B------:R-:W-:Y:S01]  /*1e00*/  DFMA R74, R36.reuse, UR34, R74 ;  /* 0x00000022244a7c2b */ /* 0x040fe2000800004a */
[----:B------:R-:W5:Y:S01]  /*1e10*/  LDCU.128 UR32, c[0x3][0x6e0] ;  /* 0x00c0dc00ff2077ac */ /* 0x000f620008000c00 */
[C---:B--2---:R-:W-:Y:S02]  /*1e20*/  DFMA R76, R36.reuse, UR36, R76 ;  /* 0x00000024244c7c2b */ /* 0x044fe4000800004c */
[----:B------:R-:W-:Y:S02]  /*1e30*/  DFMA R32, R36, UR38, R32 ;  /* 0x0000002624207c2b */ /* 0x000fe40008000020 */
[----:B0-----:R-:W-:-:S02]  /*1e40*/  DFMA R6, R38, UR12, R6 ;  /* 0x0000000c26067c2b */ /* 0x001fc40008000006 */
[C---:B------:R-:W-:Y:S01]  /*1e50*/  DFMA R70, R38.reuse, UR14, R70 ;  /* 0x0000000e26467c2b */ /* 0x040fe20008000046 */
[----:B------:R-:W0:Y:S01]  /*1e60*/  LDCU.128 UR12, c[0x3][0x700] ;  /* 0x00c0e000ff0c77ac */ /* 0x000e220008000c00 */
[C---:B-1----:R-:W-:Y:S02]  /*1e70*/  DFMA R72, R38.reuse, UR28, R72 ;  /* 0x0000001c26487c2b */ /* 0x042fe40008000048 */
[C---:B------:R-:W-:Y:S01]  /*1e80*/  DFMA R74, R38.reuse, UR30, R74 ;  /* 0x0000001e264a7c2b */ /* 0x040fe2000800004a */
[----:B------:R-:W1:Y:S01]  /*1e90*/  LDCU.128 UR28, c[0x3][0x710] ;  /* 0x00c0e200ff1c77ac */ /* 0x000e620008000c00 */
[C---:B----4-:R-:W-:Y:S02]  /*1ea0*/  DFMA R76, R38.reuse, UR40, R76 ;  /* 0x00000028264c7c2b */ /* 0x050fe4000800004c */
[----:B------:R-:W-:Y:S02]  /*1eb0*/  DFMA R38, R38, UR42, R32 ;  /* 0x0000002a26267c2b */ /* 0x000fe40008000020 */
[----:B---3--:R-:W-:-:S02]  /*1ec0*/  DFMA R72, R40, UR20, R72 ;  /* 0x0000001428487c2b */ /* 0x008fc40008000048 */
[C---:B------:R-:W-:Y:S02]  /*1ed0*/  DFMA R32, R40.reuse, UR22, R74 ;  /* 0x0000001628207c2b */ /* 0x040fe4000800004a */
[C---:B------:R-:W-:Y:S02]  /*1ee0*/  DFMA R70, R40.reuse, UR18, R70 ;  /* 0x0000001228467c2b */ /* 0x040fe40008000046 */
[C---:B------:R-:W-:Y:S02]  /*1ef0*/  DFMA R6, R40.reuse, UR16, R6 ;  /* 0x0000001028067c2b */ /* 0x040fe40008000006 */
[C---:B-----5:R-:W-:Y:S02]  /*1f00*/  DFMA R34, R40.reuse, UR32, R76 ;  /* 0x0000002028227c2b */ /* 0x060fe4000800004c */
[----:B------:R-:W-:Y:S02]  /*1f10*/  DFMA R38, R40, UR34, R38 ;  /* 0x0000002228267c2b */ /* 0x000fe40008000026 */
[----:B0-----:R-:W-:-:S02]  /*1f20*/  DFMA R74, R42, UR12, R72 ;  /* 0x0000000c2a4a7c2b */ /* 0x001fc40008000048 */
[C---:B------:R-:W-:Y:S02]  /*1f30*/  DFMA R72, R42.reuse, UR14, R32 ;  /* 0x0000000e2a487c2b */ /* 0x040fe40008000020 */
[C---:B------:R-:W-:Y:S01]  /*1f40*/  DFMA R76, R42.reuse, UR26, R70 ;  /* 0x0000001a2a4c7c2b */ /* 0x040fe20008000046 */
[----:B------:R-:W-:Y:S01]  /*1f50*/  IMAD R33, R4, 0x12c, R3 ;  /* 0x0000012c04217824 */ /* 0x000fe200078e0203 */
[C---:B------:R-:W-:Y:S02]  /*1f60*/  DFMA R78, R42.reuse, UR24, R6 ;  /* 0x000000182a4e7c2b */ /* 0x040fe40008000006 */
[C---:B-1----:R-:W-:Y:S01]  /*1f70*/  DFMA R70, R42.reuse, UR28, R34 ;  /* 0x0000001c2a467c2b */ /* 0x042fe20008000022 */
[----:B------:R-:W-:Y:S01]  /*1f80*/  MOV R7, R3 ;  /* 0x0000000300077202 */ /* 0x000fe20000000f00 */
[----:B------:R-:W-:Y:S01]  /*1f90*/  DFMA R80, R42, UR30, R38 ;  /* 0x0000001e2a507c2b */ /* 0x000fe20008000026 */
[----:B------:R-:W-:Y:S01]  /*1fa0*/  IMAD.IADD R6, R33, 0x1, R2 ;  /* 0x0000000121067824 */ /* 0x000fe200078e0202 */
[----:B------:R-:W-:Y:S09]  /*1fb0*/  @P0 BRA `(.L_x_2) ;  /* 0x00000004009c0947 */ /* 0x000ff20003800000 */
[----:B------:R-:W-:Y:S02]  /*1fc0*/  IADD3 R32, PT, PT, -R7, 0x18, RZ ;  /* 0x0000001807207810 */ /* 0x000fe40007ffe1ff */
[----:B------:R-:W-:Y:S02]  /*1fd0*/  PLOP3.LUT P0, PT, PT, PT, PT, 0x80, 0x8 ;  /* 0x000000000008781c */ /* 0x000fe40003f0f070 */
[----:B------:R-:W-:-:S13]  /*1fe0*/  ISETP.GT.AND P1, PT, R32, 0x3, PT ;  /* 0x000000032000780c */ /* 0x000fda0003f24270 */
[----:B------:R-:W-:Y:S05]  /*1ff0*/  @!P1 BRA `(.L_x_3) ;  /* 0x0000000000f89947 */ /* 0x000fea0003800000 */
[----:B------:R-:W-:-:S13]  /*2000*/  PLOP3.LUT P0, PT, PT, PT, PT, 0x8, 0x80 ;  /* 0x000000000080781c */ /* 0x000fda0003f0e170 */
.L_x_4:
[----:B------:R-:W2:Y:S01]  /*2010*/  LDL.128 R36, [R5+-0x10] ;  /* 0xfffff00005247983 */ /* 0x000ea20000100c00 */
[----:B-1----:R-:W0:Y:S03]  /*2020*/  LDC.64 R82, c[0x0][0x390] ;  /* 0x0000e400ff527b82 */ /* 0x002e260000000a00 */
[----:B------:R-:W3:Y:S04]  /*2030*/  LDL.128 R40, [R5] ;  /* 0x0000000005287983 */ /* 0x000ee80000100c00 */
[----:B------:R-:W4:Y:S01]  /*2040*/  LDL.128 R32, [R5+0x10] ;  /* 0x0000100005207983 */ /* 0x000f220000100c00 */
[----:B0-----:R-:W-:-:S05]  /*2050*/  IMAD.WIDE.U32 R86, R6, 0x8, R82 ;  /* 0x0000000806567825 */ /* 0x001fca00078e0052 */
[----:B------:R-:W5:Y:S01]  /*2060*/  LDG.E.64 R84, desc[UR8][R86.64] ;  /* 0x0000000856547981 */ /* 0x000f62000c1e1b00 */
[----:B--2---:R-:W-:-:S08]  /*2070*/  DFMA R36, R78, R36, RZ ;  /* 0x000000244e24722b */ /* 0x004fd000000000ff */
[----:B------:R-:W-:-:S08]  /*2080*/  DFMA R36, R76, R38, R36 ;  /* 0x000000264c24722b */ /* 0x000fd00000000024 */
[----:B---3--:R-:W-:-:S08]  /*2090*/  DFMA R36, R74, R40, R36 ;  /* 0x000000284a24722b */ /* 0x008fd00000000024 */
[----:B------:R-:W-:Y:S02]  /*20a0*/  DFMA R42, R72, R42, R36 ;  /* 0x0000002a482a722b */ /* 0x000fe40000000024 */
[----:B------:R-:W2:Y:S06]  /*20b0*/  LDL.128 R36, [R5+0x20] ;  /* 0x0000200005247983 */ /* 0x000eac0000100c00 */
[----:B----4-:R-:W-:Y:S02]  /*20c0*/  DFMA R32, R70, R32, R42 ;  /* 0x000000204620722b */ /* 0x010fe4000000002a */
[----:B------:R-:W3:Y:S06]  /*20d0*/  LDL.128 R40, [R5+0x30] ;  /* 0x0000300005287983 */ /* 0x000eec0000100c00 */
[----:B------:R-:W-:-:S08]  /*20e0*/  DFMA R32, R80, R34, R32 ;  /* 0x000000225020722b */ /* 0x000fd00000000020 */
[----:B-----5:R-:W-:Y:S02]  /*20f0*/  DFMA R88, R30, R32, R84 ;  /* 0x000000201e58722b */ /* 0x020fe40000000054 */
[----:B------:R-:W4:Y:S01]  /*2100*/  LDL.128 R32, [R5+0x40] ;  /* 0x0000400005207983 */ /* 0x000f220000100c00 */
[----:B------:R-:W-:-:S04]  /*2110*/  VIADD R85, R6, 0x1 ;  /* 0x0000000106557836 */ /* 0x000fc80000000000 */
[----:B------:R0:W-:Y:S02]  /*2120*/  STG.E.64 desc[UR8][R86.64], R88 ;  /* 0x0000005856007986 */ /* 0x0001e4000c101b08 */
        /* <DEDUP_REMOVED lines=12> */
[----:B------:R-:W-:-:S04]  /*21f0*/  IADD3 R85, PT, PT, R6, 0x2, RZ ;  /* 0x0000000206557810 */ /* 0x000fc80007ffe0ff */
        /* <DEDUP_REMOVED lines=8> */
[----:B----4-:R-:W-:-:S08]  /*2280*/  DFMA R32, R70, R32, R42 ;  /* 0x000000204620722b */ /* 0x010fd0000000002a */
[----:B------:R-:W-:Y:S02]  /*2290*/  DFMA R40, R80, R34, R32 ;  /* 0x000000225028722b */ /* 0x000fe40000000020 */
[----:B------:R-:W3:Y:S06]  /*22a0*/  LDL.128 R32, [R5+0x90] ;  /* 0x0000900005207983 */ /* 0x000eec0000100c00 */
[----:B-----5:R-:W-:Y:S02]  /*22b0*/  DFMA R88, R30, R40, R84 ;  /* 0x000000281e58722b */ /* 0x020fe40000000054 */
[----:B------:R0:W4:Y:S01]  /*22c0*/  LDL.128 R40, [R5+0xa0] ;  /* 0x0000a00005287983 */ /* 0x0001220000100c00 */
[----:B------:R-:W-:-:S04]  /*22d0*/  VIADD R85, R6, 0x3 ;  /* 0x0000000306557836 */ /* 0x000fc80000000000 */
[----:B------:R-:W-:Y:S01]  /*22e0*/  IMAD.WIDE.U32 R82, R85, 0x8, R82 ;  /* 0x0000000855527825 */ /* 0x000fe200078e0052 */
[----:B------:R1:W-:Y:S04]  /*22f0*/  STG.E.64 desc[UR8][R86.64], R88 ;  /* 0x0000005856007986 */ /* 0x0003e8000c101b08 */
[----:B------:R-:W5:Y:S01]  /*2300*/  LDG.E.64 R84, desc[UR8][R82.64] ;  /* 0x0000000852547981 */ /* 0x000f62000c1e1b00 */
[----:B------:R-:W-:-:S04]  /*2310*/  IADD3 R7, PT, PT, R7, 0x4, RZ ;  /* 0x0000000407077810 */ /* 0x000fc80007ffe0ff */
[----:B------:R-:W-:Y:S01]  /*2320*/  ISETP.GE.AND P1, PT, R7, 0x15, PT ;  /* 0x000000150700780c */ /* 0x000fe20003f26270 */
[----:B0-----:R-:W-:Y:S01]  /*2330*/  VIADD R5, R5, 0xc0 ;  /* 0x000000c005057836 */ /* 0x001fe20000000000 */
[----:B------:R-:W-:Y:S01]  /*2340*/  IADD3 R6, PT, PT, R6, 0x4, RZ ;  /* 0x0000000406067810 */ /* 0x000fe20007ffe0ff */
[----:B--2---:R-:W-:-:S08]  /*2350*/  DFMA R36, R78, R36, RZ ;  /* 0x000000244e24722b */ /* 0x004fd000000000ff */
[----:B------:R-:W-:-:S08]  /*2360*/  DFMA R36, R76, R38, R36 ;  /* 0x000000264c24722b */ /* 0x000fd00000000024 */
[----:B---3--:R-:W-:-:S08]  /*2370*/  DFMA R32, R74, R32, R36 ;  /* 0x000000204a20722b */ /* 0x008fd00000000024 */
[----:B------:R-:W-:-:S08]  /*2380*/  DFMA R32, R72, R34, R32 ;  /* 0x000000224820722b */ /* 0x000fd00000000020 */
[----:B----4-:R-:W-:-:S08]  /*2390*/  DFMA R32, R70, R40, R32 ;  /* 0x000000284620722b */ /* 0x010fd00000000020 */
[----:B------:R-:W-:-:S08]  /*23a0*/  DFMA R32, R80, R42, R32 ;  /* 0x0000002a5020722b */ /* 0x000fd00000000020 */
[----:B-----5:R-:W-:-:S07]  /*23b0*/  DFMA R32, R30, R32, R84 ;  /* 0x000000201e20722b */ /* 0x020fce0000000054 */
[----:B------:R1:W-:Y:S01]  /*23c0*/  STG.E.64 desc[UR8][R82.64], R32 ;  /* 0x0000002052007986 */ /* 0x0003e2000c101b08 */
[----:B------:R-:W-:Y:S05]  /*23d0*/  @!P1 BRA `(.L_x_4) ;  /* 0xfffffffc000c9947 */ /* 0x000fea000383ffff */
.L_x_3:
[----:B-1----:R-:W-:-:S04]  /*23e0*/  IADD3 R32, PT, PT, -R7, 0x18, RZ ;  /* 0x0000001807207810 */ /* 0x002fc80007ffe1ff */
[----:B------:R-:W-:-:S13]  /*23f0*/  ISETP.GT.AND P1, PT, R32, 0x1, PT ;  /* 0x000000012000780c */ /* 0x000fda0003f24270 */
[----:B------:R-:W-:Y:S05]  /*2400*/  @!P1 BRA `(.L_x_5) ;  /* 0x0000000000809947 */ /* 0x000fea0003800000 */
[----:B------:R-:W2:Y:S01]  /*2410*/  LDL.128 R36, [R5+-0x10] ;  /* 0xfffff00005247983 */ /* 0x000ea20000100c00 */
[----:B------:R-:W0:Y:S03]  /*2420*/  LDC.64 R82, c[0x0][0x390] ;  /* 0x0000e400ff527b82 */ /* 0x000e260000000a00 */
        /* <DEDUP_REMOVED lines=18> */
[----:B------:R-:W-:Y:S01]  /*2550*/  PLOP3.LUT P0, PT, PT, PT, PT, 0x8, 0x80 ;  /* 0x000000000080781c */ /* 0x000fe20003f0e170 */
[----:B0-----:R-:W-:Y:S01]  /*2560*/  VIADD R5, R5, 0x60 ;  /* 0x0000006005057836 */ /* 0x001fe20000000000 */
[----:B------:R-:W-:Y:S02]  /*2570*/  IADD3 R7, PT, PT, R7, 0x2, RZ ;  /* 0x0000000207077810 */ /* 0x000fe40007ffe0ff */
        /* <DEDUP_REMOVED lines=8> */
[----:B------:R1:W-:Y:S04]  /*2600*/  STG.E.64 desc[UR8][R82.64], R32 ;  /* 0x0000002052007986 */ /* 0x0003e8000c101b08 */
.L_x_5:
[----:B------:R-:W-:-:S13]  /*2610*/  ISETP.NE.OR P0, PT, R7, 0x18, P0 ;  /* 0x000000180700780c */ /* 0x000fda0000705670 */
[----:B------:R-:W-:Y:S05]  /*2620*/  @!P0 BRA `(.L_x_6) ;  /* 0x00000000004c8947 */ /* 0x000fea0003800000 */
.L_x_2:
[----:B01----:R-:W2:Y:S01]  /*2630*/  LDL.128 R32, [R5+-0x10] ;  /* 0xfffff00005207983 */ /* 0x003ea20000100c00 */
[----:B------:R-:W0:Y:S03]  /*2640*/  LDC.64 R82, c[0x0][0x390] ;  /* 0x0000e400ff527b82 */ /* 0x000e260000000a00 */
[----:B------:R-:W3:Y:S04]  /*2650*/  LDL.128 R36, [R5] ;  /* 0x0000000005247983 */ /* 0x000ee80000100c00 */
[----:B------:R1:W4:Y:S01]  /*2660*/  LDL.128 R40, [R5+0x10] ;  /* 0x0000100005287983 */ /* 0x0003220000100c00 */
[----:B0-----:R-:W-:-:S05]  /*2670*/  IMAD.WIDE.U32 R82, R6, 0x8, R82 ;  /* 0x0000000806527825 */ /* 0x001fca00078e0052 */
[----:B------:R-:W5:Y:S01]  /*2680*/  LDG.E.64 R84, desc[UR8][R82.64] ;  /* 0x0000000852547981 */ /* 0x000f62000c1e1b00 */
[----:B------:R-:W-:Y:S01]  /*2690*/  VIADD R7, R7, 0x1 ;  /* 0x0000000107077836 */ /* 0x000fe20000000000 */
[----:B-1----:R-:W-:Y:S02]  /*26a0*/  IADD3 R5, PT, PT, R5, 0x30, RZ ;  /* 0x0000003005057810 */ /* 0x002fe40007ffe0ff */
[----:B------:R-:W-:Y:S02]  /*26b0*/  IADD3 R6, PT, PT, R6, 0x1, RZ ;  /* 0x0000000106067810 */ /* 0x000fe40007ffe0ff */
[----:B------:R-:W-:Y:S01]  /*26c0*/  ISETP.NE.AND P0, PT, R7, 0x18, PT ;  /* 0x000000180700780c */ /* 0x000fe20003f05270 */
        /* <DEDUP_REMOVED lines=8> */
[----:B------:R-:W-:Y:S05]  /*2750*/  @P0 BRA `(.L_x_2) ;  /* 0xfffffffc00b40947 */ /* 0x000fea000383ffff */
.L_x_6:
[----:B------:R-:W-:Y:S01]  /*2760*/  LOP3.LUT R5, RZ, R3, RZ, 0x33, !PT ;  /* 0x00000003ff057212 */ /* 0x000fe200078e33ff */
[----:B------:R-:W-:-:S03]  /*2770*/  VIADD R3, R3, 0x1 ;  /* 0x0000000103037836 */ /* 0x000fc60000000000 */
[----:B------:R-:W-:Y:S02]  /*2780*/  IADD3 R2, PT, PT, R2, 0x18, R5 ;  /* 0x0000001802027810 */ /* 0x000fe40007ffe005 */
[----:B------:R-:W-:-:S13]  /*2790*/  ISETP.NE.AND P0, PT, R3, 0x18, PT ;  /* 0x000000180300780c */ /* 0x000fda0003f05270 */
[----:B------:R-:W-:Y:S05]  /*27a0*/  @P0 BRA `(.L_x_7) ;  /* 0xfffffff400000947 */ /* 0x000fea000383ffff */
[----:B------:R-:W-:Y:S05]  /*27b0*/  BRA.U UP0, `(.L_x_8) ;  /* 0xffffffe1007c7547 */ /* 0x000fea000b83ffff */
[----:B------:R-:W-:Y:S05]  /*27c0*/  EXIT ;  /* 0x000000000000794d */ /* 0x000fea0003800000 */
        .weak           $__internal_0_$__cuda_sm20_dblrcp_rn_slowpath_v3
        .type           $__internal_0_$__cuda_sm20_dblrcp_rn_slowpath_v3,@function
        .size           $__internal_0_$__cuda_sm20_dblrcp_rn_slowpath_v3,(.L_x_57 - $__internal_0_$__cuda_sm20_dblrcp_rn_slowpath_v3)
$__internal_0_$__cuda_sm20_dblrcp_rn_slowpath_v3:
[----:B------:R-:W-:Y:S01]  /*27d0*/  DSETP.GTU.AND P0, PT, |R30|, +INF , PT ;  /* 0x7ff000001e00742a */ /* 0x000fe20003f0c200 */
[----:B------:R-:W-:-:S13]  /*27e0*/  BSSY.RECONVERGENT B1, `(.L_x_9) ;  /* 0x0000022000017945 */ /* 0x000fda0003800200 */
[----:B------:R-:W-:Y:S05]  /*27f0*/  @P0 BRA `(.L_x_10) ;  /* 0x0000000000780947 */ /* 0x000fea0003800000 */
[----:B------:R-:W-:-:S04]  /*2800*/  LOP3.LUT R80, R31, 0x7fffffff, RZ, 0xc0, !PT ;  /* 0x7fffffff1f507812 */ /* 0x000fc800078ec0ff */
[----:B------:R-:W-:-:S04]  /*2810*/  IADD3 R5, PT, PT, R80, -0x1, RZ ;  /* 0xffffffff50057810 */ /* 0x000fc80007ffe0ff */
[----:B------:R-:W-:-:S13]  /*2820*/  ISETP.GE.U32.AND P0, PT, R5, 0x7fefffff, PT ;  /* 0x7fefffff0500780c */ /* 0x000fda0003f06070 */
[----:B------:R-:W-:Y:S02]  /*2830*/  @P0 LOP3.LUT R89, R31, 0x7ff00000, RZ, 0x3c, !PT ;  /* 0x7ff000001f590812 */ /* 0x000fe400078e3cff */
[----:B------:R-:W-:Y:S01]  /*2840*/  @P0 MOV R88, RZ ;  /* 0x000000ff00580202 */ /* 0x000fe20000000f00 */
[----:B------:R-:W-:Y:S06]  /*2850*/  @P0 BRA `(.L_x_11) ;  /* 0x0000000000680947 */ /* 0x000fec0003800000 */
[----:B------:R-:W-:-:S13]  /*2860*/  ISETP.GE.U32.AND P0, PT, R80, 0x1000001, PT ;  /* 0x010000015000780c */ /* 0x000fda0003f06070 */
[----:B------:R-:W-:Y:S05]  /*2870*/  @!P0 BRA `(.L_x_12) ;  /* 0x0000000000348947 */ /* 0x000fea0003800000 */
[----:B------:R-:W-:Y:S01]  /*2880*/  VIADD R81, R31, 0xc0200000 ;  /* 0xc02000001f517836 */ /* 0x000fe20000000000 */
[----:B------:R-:W-:-:S03]  /*2890*/  MOV R80, R30 ;  /* 0x0000001e00507202 */ /* 0x000fc60000000f00 */
[----:B------:R-:W0:Y:S03]  /*28a0*/  MUFU.RCP64H R87, R81 ;  /* 0x0000005100577308 */ /* 0x000e260000001800 */
[----:B0-----:R-:W-:-:S08]  /*28b0*/  DFMA R88, -R80, R86, 1 ;  /* 0x3ff000005058742b */ /* 0x001fd00000000156 */
[----:B------:R-:W-:-:S08]  /*28c0*/  DFMA R88, R88, R88, R88 ;  /* 0x000000585858722b */ /* 0x000fd00000000058 */
[----:B------:R-:W-:-:S08]  /*28d0*/  DFMA R88, R86, R88, R86 ;  /* 0x000000585658722b */ /* 0x000fd00000000056 */
[----:B------:R-:W-:-:S08]  /*28e0*/  DFMA R86, -R80, R88, 1 ;  /* 0x3ff000005056742b */ /* 0x000fd00000000158 */
[----:B------:R-:W-:-:S08]  /*28f0*/  DFMA R86, R88, R86, R88 ;  /* 0x000000565856722b */ /* 0x000fd00000000058 */
[----:B------:R-:W-:-:S08]  /*2900*/  DMUL R86, R86, 2.2250738585072013831e-308 ;  /* 0x0010000056567828 */ /* 0x000fd00000000000 */
[----:B------:R-:W-:-:S08]  /*2910*/  DFMA R88, -R30, R86, 1 ;  /* 0x3ff000001e58742b */ /* 0x000fd00000000156 */
[----:B------:R-:W-:-:S08]  /*2920*/  DFMA R88, R88, R88, R88 ;  /* 0x000000585858722b */ /* 0x000fd00000000058 */
[----:B------:R-:W-:Y:S01]  /*2930*/  DFMA R88, R86, R88, R86 ;  /* 0x000000585658722b */ /* 0x000fe20000000056 */
[----:B------:R-:W-:Y:S10]  /*2940*/  BRA `(.L_x_11) ;  /* 0x00000000002c7947 */ /* 0x000ff40003800000 */
.L_x_12:
[----:B------:R-:W-:-:S06]  /*2950*/  DMUL R80, R30, 8.11296384146066816958e+31 ;  /* 0x469000001e507828 */ /* 0x000fcc0000000000 */
[----:B------:R-:W0:Y:S02]  /*2960*/  MUFU.RCP64H R87, R81 ;  /* 0x0000005100577308 */ /* 0x000e240000001800 */
[----:B0-----:R-:W-:-:S08]  /*2970*/  DFMA R88, -R80, R86, 1 ;  /* 0x3ff000005058742b */ /* 0x001fd00000000156 */
[----:B------:R-:W-:-:S08]  /*2980*/  DFMA R88, R88, R88, R88 ;  /* 0x000000585858722b */ /* 0x000fd00000000058 */
[----:B------:R-:W-:-:S08]  /*2990*/  DFMA R88, R86, R88, R86 ;  /* 0x000000585658722b */ /* 0x000fd00000000056 */
[----:B------:R-:W-:-:S08]  /*29a0*/  DFMA R86, -R80, R88, 1 ;  /* 0x3ff000005056742b */ /* 0x000fd00000000158 */
[----:B------:R-:W-:-:S08]  /*29b0*/  DFMA R86, R88, R86, R88 ;  /* 0x000000565856722b */ /* 0x000fd00000000058 */
[----:B------:R-:W-:Y:S01]  /*29c0*/  DMUL R88, R86, 8.11296384146066816958e+31 ;  /* 0x4690000056587828 */ /* 0x000fe20000000000 */
[----:B------:R-:W-:Y:S10]  /*29d0*/  BRA `(.L_x_11) ;  /* 0x0000000000087947 */ /* 0x000ff40003800000 */
.L_x_10:
[----:B------:R-:W-:Y:S02]  /*29e0*/  LOP3.LUT R89, R31, 0x80000, RZ, 0xfc, !PT ;  /* 0x000800001f597812 */ /* 0x000fe400078efcff */
[----:B------:R-:W-:-:S07]  /*29f0*/  MOV R88, R30 ;  /* 0x0000001e00587202 */ /* 0x000fce0000000f00 */
.L_x_11:
[----:B------:R-:W-:Y:S05]  /*2a00*/  BSYNC.RECONVERGENT B1 ;  /* 0x0000000000017941 */ /* 0x000fea0003800200 */
.L_x_9:
[----:B------:R-:W-:Y:S02]  /*2a10*/  HFMA2 R91, -RZ, RZ, 0, 0 ;  /* 0x00000000ff5b7431 */ /* 0x000fe400000001ff */
[----:B------:R-:W-:Y:S01]  /*2a20*/  IMAD.MOV.U32 R80, RZ, RZ, R88 ;  /* 0x000000ffff507224 */ /* 0x000fe200078e0058 */
[----:B------:R-:W-:Y:S01]  /*2a30*/  MOV R81, R89 ;  /* 0x0000005900517202 */ /* 0x000fe20000000f00 */
[----:B------:R-:W-:Y:S06]  /*2a40*/  RET.REL.NODEC R90 `(_Z10Hex8vectorIddEvPKT0_PKT_PS3_) ;  /* 0xffffffd45a6c7950 */ /* 0x000fec0003c3ffff */
.L_x_13:
[----:B------:R-:W-:-:S00]  /*2a50*/  BRA `(.L_x_13) ;  /* 0xfffffffc00fc7947 */ /* 0x000fc0000383ffff */
[----:B------:R-:W-:-:S00]  /*2a60*/  NOP ;  /* 0x0000000000007918 */ /* 0x000fc00000000000 */
        /* <DEDUP_REMOVED lines=9> */
.L_x_57:


//--------------------- .text._Z10Hex8vectorIdmEvPKT0_PKT_PS3_ --------------------------
	.section	.text._Z10Hex8vectorIdmEvPKT0_PKT_PS3_,"ax",@progbits
	.align	128
        .global         _Z10Hex8vectorIdmEvPKT0_PKT_PS3_
        .type           _Z10Hex8vectorIdmEvPKT0_PKT_PS3_,@function
        .size           _Z10Hex8vectorIdmEvPKT0_PKT_PS3_,(.L_x_58 - _Z10Hex8vectorIdmEvPKT0_PKT_PS3_)
        .other          _Z10Hex8vectorIdmEvPKT0_PKT_PS3_,@"STO_CUDA_ENTRY STV_DEFAULT"
_Z10Hex8vectorIdmEvPKT0_PKT_PS3_:
.text._Z10Hex8vectorIdmEvPKT0_PKT_PS3_:
        /* <DEDUP_REMOVED lines=17> */
[----:B------:R-:W4:Y:S04]  /*0110*/  LDG.E.64 R10, desc[UR8][R2.64+0x10] ;  /* 0x00001008020a7981 */ /* 0x000f28000c1e1b00 */
[----:B------:R-:W4:Y:S04]  /*0120*/  LDG.E.64 R12, desc[UR8][R2.64+0x18] ;  /* 0x00001808020c7981 */ /* 0x000f28000c1e1b00 */
[----:B------:R-:W4:Y:S04]  /*0130*/  LDG.E.64 R14, desc[UR8][R2.64+0x20] ;  /* 0x00002008020e7981 */ /* 0x000f28000c1e1b00 */
[----:B------:R-:W4:Y:S04]  /*0140*/  LDG.E.64 R16, desc[UR8][R2.64+0x28] ;  /* 0x0000280802107981 */ /* 0x000f28000c1e1b00 */
[----:B------:R-:W4:Y:S04]  /*0150*/  LDG.E.64 R18, desc[UR8][R2.64+0x30] ;  /* 0x0000300802127981 */ /* 0x000f28000c1e1b00 */
[----:B------:R0:W4:Y:S01]  /*0160*/  LDG.E.64 R20, desc[UR8][R2.64+0x38] ;  /* 0x0000380802147981 */ /* 0x000122000c1e1b00 */
[----:B---3--:R-:W-:-:S02]  /*0170*/  IMAD R5, R7, 0x18, RZ ;  /* 0x0000001807057824 */ /* 0x008fc400078e02ff */
[----:B--2---:R-:W-:-:S04]  /*0180*/  IMAD.WIDE.U32 R6, R6, 0x18, R36 ;  /* 0x0000001806067825 */ /* 0x004fc800078e0024 */
[----:B----4-:R-:W-:Y:S01]  /*0190*/  IMAD R9, R9, 0x18, RZ ;  /* 0x0000001809097824 */ /* 0x010fe200078e02ff */
[----:B------:R-:W-:Y:S01]  /*01a0*/  IADD3 R7, PT, PT, R7, R5, RZ ;  /* 0x0000000507077210 */ /* 0x000fe20007ffe0ff */
[----:B------:R-:W-:-:S04]  /*01b0*/  IMAD.WIDE.U32 R22, R8, 0x18, R36 ;  /* 0x0000001808167825 */ /* 0x000fc800078e0024 */
[----:B------:R-:W-:Y:S01]  /*01c0*/  IMAD R11, R11, 0x18, RZ ;  /* 0x000000180b0b7824 */ /* 0x000fe200078e02ff */
[----:B------:R1:W5:Y:S01]  /*01d0*/  LDG.E.64 R68, desc[UR8][R6.64+-0x18] ;  /* 0xffffe80806447981 */ /* 0x000362000c1e1b00 */
[----:B------:R-:W-:-:S03]  /*01e0*/  IMAD.WIDE.U32 R24, R10, 0x18, R36 ;  /* 0x000000180a187825 */ /* 0x000fc600078e0024 */
[----:B------:R1:W5:Y:S01]  /*01f0*/  LDG.E.64 R66, desc[UR8][R6.64+-0x10] ;  /* 0xfffff00806427981 */ /* 0x000362000c1e1b00 */
[----:B------:R-:W-:Y:S01]  /*0200*/  IMAD.IADD R23, R23, 0x1, R9 ;  /* 0x0000000117177824 */ /* 0x000fe200078e0209 */
[----:B------:R-:W-:Y:S01]  /*0210*/  IADD3 R25, PT, PT, R25, R11, RZ ;  /* 0x0000000b19197210 */ /* 0x000fe20007ffe0ff */
[----:B------:R-:W-:Y:S01]  /*0220*/  IMAD R5, R13, 0x18, RZ ;  /* 0x000000180d057824 */ /* 0x000fe200078e02ff */
[----:B------:R1:W5:Y:S01]  /*0230*/  LDG.E.64 R64, desc[UR8][R6.64+-0x8] ;  /* 0xfffff80806407981 */ /* 0x000362000c1e1b00 */
[----:B0-----:R-:W-:-:S03]  /*0240*/  IMAD.WIDE.U32 R2, R12, 0x18, R36 ;  /* 0x000000180c027825 */ /* 0x001fc600078e0024 */
[----:B------:R1:W5:Y:S01]  /*0250*/  LDG.E.64 R62, desc[UR8][R22.64+-0x18] ;  /* 0xffffe808163e7981 */ /* 0x000362000c1e1b00 */
[----:B------:R-:W-:Y:S02]  /*0260*/  IMAD R9, R15, 0x18, RZ ;  /* 0x000000180f097824 */ /* 0x000fe400078e02ff */
[--C-:B------:R-:W-:Y:S01]  /*0270*/  IMAD.WIDE.U32 R30, R14, 0x18, R36.reuse ;  /* 0x000000180e1e7825 */ /* 0x100fe200078e0024 */
[----:B------:R1:W5:Y:S03]  /*0280*/  LDG.E.64 R60, desc[UR8][R22.64+-0x10] ;  /* 0xfffff008163c7981 */ /* 0x000366000c1e1b00 */
[----:B------:R-:W-:Y:S01]  /*0290*/  IMAD.WIDE.U32 R32, R16, 0x18, R36 ;  /* 0x0000001810207825 */ /* 0x000fe200078e0024 */
[----:B------:R-:W-:Y:S01]  /*02a0*/  IADD3 R31, PT, PT, R31, R9, RZ ;  /* 0x000000091f1f7210 */ /* 0x000fe20007ffe0ff */
[----:B------:R1:W5:Y:S02]  /*02b0*/  LDG.E.64 R58, desc[UR8][R22.64+-0x8] ;  /* 0xfffff808163a7981 */ /* 0x000364000c1e1b00 */
[----:B------:R-:W-:-:S02]  /*02c0*/  IMAD R13, R19, 0x18, RZ ;  /* 0x00000018130d7824 */ /* 0x000fc400078e02ff */
[--C-:B------:R-:W-:Y:S01]  /*02d0*/  IMAD.WIDE.U32 R34, R18, 0x18, R36.reuse ;  /* 0x0000001812227825 */ /* 0x100fe200078e0024 */
[----:B------:R1:W5:Y:S03]  /*02e0*/  LDG.E.64 R56, desc[UR8][R24.64+-0x18] ;  /* 0xffffe80818387981 */ /* 0x000366000c1e1b00 */
[----:B------:R-:W-:Y:S01]  /*02f0*/  IMAD R11, R17, 0x18, RZ ;  /* 0x00000018110b7824 */ /* 0x000fe200078e02ff */
[----:B------:R-:W-:Y:S01]  /*0300*/  IADD3 R35, PT, PT, R35, R13, RZ ;  /* 0x0000000d23237210 */ /* 0x000fe20007ffe0ff */
[----:B------:R-:W-:Y:S01]  /*0310*/  IMAD.WIDE.U32 R36, R20, 0x18, R36 ;  /* 0x0000001814247825 */ /* 0x000fe200078e0024 */
[----:B------:R1:W5:Y:S03]  /*0320*/  LDG.E.64 R54, desc[UR8][R24.64+-0x10] ;  /* 0xfffff00818367981 */ /* 0x000366000c1e1b00 */
[----:B------:R-:W-:Y:S01]  /*0330*/  IMAD R21, R21, 0x18, RZ ;  /* 0x0000001815157824 */ /* 0x000fe200078e02ff */
[----:B------:R1:W5:Y:S01]  /*0340*/  LDG.E.64 R52, desc[UR8][R24.64+-0x8] ;  /* 0xfffff80818347981 */ /* 0x000362000c1e1b00 */
[----:B------:R-:W-:-:S02]  /*0350*/  IMAD.IADD R3, R3, 0x1, R5 ;  /* 0x0000000103037824 */ /* 0x000fc400078e0205 */
[----:B------:R-:W-:Y:S01]  /*0360*/  IMAD.IADD R33, R33, 0x1, R11 ;  /* 0x0000000121217824 */ /* 0x000fe200078e020b */
[----:B------:R1:W5:Y:S01]  /*0370*/  LDG.E.64 R44, desc[UR8][R30.64+-0x18] ;  /* 0xffffe8081e2c7981 */ /* 0x000362000c1e1b00 */
[----:B------:R-:W-:-:S03]  /*0380*/  IMAD.IADD R37, R37, 0x1, R21 ;  /* 0x0000000125257824 */ /* 0x000fc600078e0215 */
        /* <DEDUP_REMOVED lines=85> */
[----:B------:R-:W-:Y:S01]  /*08e0*/  MOV R0, R1 ;  /* 0x0000000100007202 */ /* 0x000fe20000000f00 */
[----:B------:R-:W-:-:S06]  /*08f0*/  UMOV UR4, URZ ;  /* 0x000000ff00047c82 */ /* 0x000fcc0008000000 */
.L_x_22:
[----:B------:R-:W-:Y:S01]  /*0900*/  UIMAD UR5, UR4, 0x18, URZ ;  /* 0x00000018040578a4 */ /* 0x000fe2000f8e02ff */
[----:B------:R-:W-:Y:S01]  /*0910*/  BSSY.RECONVERGENT B0, `(.L_x_14) ;  /* 0x000007d000007945 */ /* 0x000fe20003800200 */
[----:B------:R-:W-:Y:S02]  /*0920*/  UIADD3 UR4, UPT, UPT, UR4, 0x1, URZ ;  /* 0x0000000104047890 */ /* 0x000fe4000fffe0ff */
[----:B------:R-:W-:Y:S02]  /*0930*/  USHF.L.U32 UR5, UR5, 0x3, URZ ;  /* 0x0000000305057899 */ /* 0x000fe400080006ff */
[----:B------:R-:W-:-:S10]  /*0940*/  UISETP.NE.AND UP0, UPT, UR4, 0x8, UPT ;  /* 0x000000080400788c */ /* 0x000fd4000bf05270 */
[----:B-1----:R-:W1:Y:S01]  /*0950*/  LDCU.64 UR10, c[0x3][UR5] ;  /* 0x00c00000050a77ac */ /* 0x002e620008000a00 */
[----:B0-----:R-:W0:Y:S01]  /*0960*/  LDCU.64 UR12, c[0x3][UR5+0x8] ;  /* 0x00c00100050c77ac */ /* 0x001e220008000a00 */
[----:B------:R-:W2:Y:S01]  /*0970*/  LDCU.64 UR14, c[0x3][UR5+0x10] ;  /* 0x00c00200050e77ac */ /* 0x000ea20008000a00 */
[----:B------:R-:W3:Y:S01]  /*0980*/  LDCU.64 UR16, c[0x3][UR5+0x18] ;  /* 0x00c00300051077ac */ /* 0x000ee20008000a00 */
[----:B------:R-:W4:Y:S01]  /*0990*/  LDCU.64 UR18, c[0x3][UR5+0x20] ;  /* 0x00c00400051277ac */ /* 0x000f220008000a00 */
[----:B-1---5:R-:W-:Y:S01]  /*09a0*/  DFMA R2, R68, UR10, RZ ;  /* 0x0000000a44027c2b */ /* 0x022fe200080000ff */
[----:B------:R-:W1:Y:S01]  /*09b0*/  LDCU.64 UR20, c[0x3][UR5+0x28] ;  /* 0x00c00500051477ac */ /* 0x000e620008000a00 */
[C---:B------:R-:W-:Y:S02]  /*09c0*/  DFMA R6, R66.reuse, UR10, RZ ;  /* 0x0000000a42067c2b */ /* 0x040fe400080000ff */
[----:B0-----:R-:W-:Y:S01]  /*09d0*/  DFMA R34, R66, UR12, RZ ;  /* 0x0000000c42227c2b */ /* 0x001fe200080000ff */
[----:B------:R-:W0:Y:S01]  /*09e0*/  LDCU.64 UR22, c[0x3][UR5+0x30] ;  /* 0x00c00600051677ac */ /* 0x000e220008000a00 */
[----:B------:R-:W-:-:S02]  /*09f0*/  DFMA R36, R64, UR12, RZ ;  /* 0x0000000c40247c2b */ /* 0x000fc400080000ff */
[----:B--2---:R-:W-:Y:S01]  /*0a00*/  DFMA R42, R64, UR14, RZ ;  /* 0x0000000e402a7c2b */ /* 0x004fe200080000ff */
[----:B------:R-:W2:Y:S01]  /*0a10*/  LDCU.64 UR24, c[0x3][UR5+0x38] ;  /* 0x00c00700051877ac */ /* 0x000ea20008000a00 */
        /* <DEDUP_REMOVED lines=10> */
[----:B-1----:R-:W-:Y:S01]  /*0ac0*/  DFMA R42, R58, UR20, R42 ;  /* 0x000000143a2a7c2b */ /* 0x002fe2000800002a */
[----:B------:R-:W1:Y:S01]  /*0ad0*/  LDCU.64 UR32, c[0x3][UR5+0x58] ;  /* 0x00c00b00052077ac */ /* 0x000e620008000a00 */
[----:B0-----:R-:W-:Y:S02]  /*0ae0*/  DFMA R2, R56, UR22, R2 ;  /* 0x0000001638027c2b */ /* 0x001fe40008000002 */
[----:B--2---:R-:W-:Y:S01]  /*0af0*/  DFMA R34, R54, UR24, R34 ;  /* 0x0000001836227c2b */ /* 0x004fe20008000022 */
[----:B------:R-:W0:Y:S01]  /*0b00*/  LDCU.64 UR34, c[0x3][UR5+0x60] ;  /* 0x00c00c00052277ac */ /* 0x000e220008000a00 */
[----:B------:R-:W-:-:S02]  /*0b10*/  DFMA R32, R62, UR18, R32 ;  /* 0x000000123e207c2b */ /* 0x000fc40008000020 */
[----:B------:R-:W-:Y:S01]  /*0b20*/  DFMA R40, R66, UR14, RZ ;  /* 0x0000000e42287c2b */ /* 0x000fe200080000ff */
[----:B------:R-:W2:Y:S01]  /*0b30*/  LDCU.64 UR36, c[0x3][UR5+0x68] ;  /* 0x00c00d00052477ac */ /* 0x000ea20008000a00 */
[----:B------:R-:W-:Y:S02]  /*0b40*/  DFMA R6, R54, UR22, R6 ;  /* 0x0000001636067c2b */ /* 0x000fe40008000006 */
[----:B------:R-:W-:Y:S01]  /*0b50*/  DFMA R30, R58, UR16, R30 ;  /* 0x000000103a1e7c2b */ /* 0x000fe2000800001e */
[----:B------:R-:W2:Y:S01]  /*0b60*/  LDCU.64 UR38, c[0x3][UR5+0x70] ;  /* 0x00c00e00052677ac */ /* 0x000ea20008000a00 */
[----:B------:R-:W-:Y:S02]  /*0b70*/  DFMA R38, R62, UR20, R38 ;  /* 0x000000143e267c2b */ /* 0x000fe40008000026 */
[C---:B------:R-:W-:Y:S01]  /*0b80*/  DFMA R36, R52.reuse, UR24, R36 ;  /* 0x0000001834247c2b */ /* 0x040fe20008000024 */
[----:B------:R-:W2:Y:S01]  /*0b90*/  LDCU.64 UR40, c[0x3][UR5+0x78] ;  /* 0x00c00f00052877ac */ /* 0x000ea20008000a00 */
        /* <DEDUP_REMOVED lines=19> */
[----:B------:R-:W-:Y:S01]  /*0cd0*/  DFMA R40, R54, UR26, R40 ;  /* 0x0000001a36287c2b */ /* 0x000fe20008000028 */
[----:B------:R-:W2:Y:S01]  /*0ce0*/  LDCU.64 UR54, c[0x3][UR5+0xb0] ;  /* 0x00c01600053677ac */ /* 0x000ea20008000a00 */
[----:B------:R-:W-:Y:S02]  /*0cf0*/  DFMA R6, R8, UR34, R6 ;  /* 0x0000002208067c2b */ /* 0x000fe40008000006 */
[----:B------:R-:W-:Y:S01]  /*0d00*/  DFMA R30, R46, UR28, R30 ;  /* 0x0000001c2e1e7c2b */ /* 0x000fe2000800001e */
[----:B------:R-:W2:Y:S01]  /*0d10*/  LDCU.64 UR6, c[0x3][UR5+0xb8] ;  /* 0x00c01700050677ac */ /* 0x000ea20008000a00 */
        /* <DEDUP_REMOVED lines=20> */
[----:B-1----:R-:W-:-:S02]  /*0e60*/  DFMA R72, R22, UR50, R42 ;  /* 0x0000003216487c2b */ /* 0x002fc4000800002a */
[----:B0-----:R-:W-:Y:S02]  /*0e70*/  DFMA R2, R24, UR52, R2 ;  /* 0x0000003418027c2b */ /* 0x001fe40008000002 */
[----:B--2---:R-:W-:Y:S02]  /*0e80*/  DFMA R6, R26, UR54, R70 ;  /* 0x000000361a067c2b */ /* 0x004fe40008000046 */
        /* <DEDUP_REMOVED lines=25> */
[----:B------:R-:W-:-:S05]  /*1020*/  VIADD R86, R31, 0x300402 ;  /* 0x003004021f567836 */ /* 0x000fca0000000000 */
[----:B------:R-:W-:Y:S01]  /*1030*/  FSETP.GEU.AND P0, PT, |R86|, 5.8789094863358348022e-39, PT ;  /* 0x004004025600780b */ /* 0x000fe20003f0e200 */
[----:B0-----:R-:W-:-:S08]  /*1040*/  DFMA R80, -R30, R86, 1 ;  /* 0x3ff000001e50742b */ /* 0x001fd00000000156 */
[----:B------:R-:W-:-:S08]  /*1050*/  DFMA R80, R80, R80, R80 ;  /* 0x000000505050722b */ /* 0x000fd00000000050 */
[----:B------:R-:W-:-:S08]  /*1060*/  DFMA R80, R86, R80, R86 ;  /* 0x000000505650722b */ /* 0x000fd00000000056 */
[----:B------:R-:W-:-:S08]  /*1070*/  DFMA R88, -R30, R80, 1 ;  /* 0x3ff000001e58742b */ /* 0x000fd00000000150 */
[----:B------:R-:W-:Y:S01]  /*1080*/  DFMA R80, R80, R88, R80 ;  /* 0x000000585050722b */ /* 0x000fe20000000050 */
[----:B------:R-:W-:Y:S10]  /*1090*/  @P0 BRA `(.L_x_15) ;  /* 0x0000000000100947 */ /* 0x000ff40003800000 */
[----:B------:R-:W-:Y:S02]  /*10a0*/  LOP3.LUT R86, R31, 0x7fffffff, RZ, 0xc0, !PT ;  /* 0x7fffffff1f567812 */ /* 0x000fe400078ec0ff */
[----:B------:R-:W-:Y:S02]  /*10b0*/  MOV R90, 0x10e0 ;  /* 0x000010e0005a7802 */ /* 0x000fe40000000f00 */
[----:B------:R-:W-:-:S07]  /*10c0*/  IADD3 R86, PT, PT, R86, -0x100000, RZ ;  /* 0xfff0000056567810 */ /* 0x000fce0007ffe0ff */
[----:B------:R-:W-:Y:S05]  /*10d0*/  CALL.REL.NOINC `($__internal_1_$__cuda_sm20_dblrcp_rn_slowpath_v3) ;  /* 0x0000001400907944 */ /* 0x000fea0003c00000 */
.L_x_15:
[----:B------:R-:W-:Y:S05]  /*10e0*/  BSYNC.RECONVERGENT B0 ;  /* 0x0000000000007941 */ /* 0x000fea0003800200 */
.L_x_14:
        /* <DEDUP_REMOVED lines=161> */
.L_x_21:
        /* <DEDUP_REMOVED lines=12> */
[----:B-----5:R-:W-:Y:S01]  /*1bc0*/  VIADD R5, R5, 0x10 ;  /* 0x0000001005057836 */ /* 0x020fe20000000000 */
        /* <DEDUP_REMOVED lines=43> */
[C---:B------:R-:W-:Y:S01]  /*1e80*/  DFMA R72, R42.reuse, UR14, R32 ;  /* 0x0000000e2a487c2b */ /* 0x040fe20008000020 */
[--C-:B------:R-:W-:Y:S01]  /*1e90*/  IMAD R33, R4, 0x12c, R3.reuse ;  /* 0x0000012c04217824 */ /* 0x100fe200078e0203 */
[C---:B------:R-:W-:Y:S02]  /*1ea0*/  DFMA R76, R42.reuse, UR26, R70 ;  /* 0x0000001a2a4c7c2b */ /* 0x040fe40008000046 */
[C---:B------:R-:W-:Y:S02]  /*1eb0*/  DFMA R78, R42.reuse, UR24, R6 ;  /* 0x000000182a4e7c2b */ /* 0x040fe40008000006 */
[C---:B-1----:R-:W-:Y:S01]  /*1ec0*/  DFMA R70, R42.reuse, UR28, R34 ;  /* 0x0000001c2a467c2b */ /* 0x042fe20008000022 */
[----:B------:R-:W-:Y:S01]  /*1ed0*/  IMAD.MOV.U32 R7, RZ, RZ, R3 ;  /* 0x000000ffff077224 */ /* 0x000fe200078e0003 */
[----:B------:R-:W-:Y:S01]  /*1ee0*/  DFMA R80, R42, UR30, R38 ;  /* 0x0000001e2a507c2b */ /* 0x000fe20008000026 */
[----:B------:R-:W-:Y:S01]  /*1ef0*/  IADD3 R6, PT, PT, R33, R2, RZ ;  /* 0x0000000221067210 */ /* 0x000fe20007ffe0ff */
[----:B------:R-:W-:Y:S09]  /*1f00*/  @P0 BRA `(.L_x_16) ;  /* 0x00000004009c0947 */ /* 0x000ff20003800000 */
[----:B------:R-:W-:Y:S02]  /*1f10*/  IADD3 R32, PT, PT, -R7, 0x18, RZ ;  /* 0x0000001807207810 */ /* 0x000fe40007ffe1ff */
[----:B------:R-:W-:Y:S02]  /*1f20*/  PLOP3.LUT P0, PT, PT, PT, PT, 0x80, 0x8 ;  /* 0x000000000008781c */ /* 0x000fe40003f0f070 */
[----:B------:R-:W-:-:S13]  /*1f30*/  ISETP.GT.AND P1, PT, R32, 0x3, PT ;  /* 0x000000032000780c */ /* 0x000fda0003f24270 */
[----:B------:R-:W-:Y:S05]  /*1f40*/  @!P1 BRA `(.L_x_17) ;  /* 0x0000000000f89947 */ /* 0x000fea0003800000 */
[----:B------:R-:W-:-:S13]  /*1f50*/  PLOP3.LUT P0, PT, PT, PT, PT, 0x8, 0x80 ;  /* 0x000000000080781c */ /* 0x000fda0003f0e170 */
.L_x_18:
        /* <DEDUP_REMOVED lines=44> */
[----:B------:R-:W-:-:S05]  /*2220*/  IADD3 R85, PT, PT, R6, 0x3, RZ ;  /* 0x0000000306557810 */ /* 0x000fca0007ffe0ff */
[----:B------:R-:W-:Y:S01]  /*2230*/  IMAD.WIDE.U32 R82, R85, 0x8, R82 ;  /* 0x0000000855527825 */ /* 0x000fe200078e0052 */
[----:B------:R1:W-:Y:S04]  /*2240*/  STG.E.64 desc[UR8][R86.64], R88 ;  /* 0x0000005856007986 */ /* 0x0003e8000c101b08 */
[----:B------:R-:W5:Y:S01]  /*2250*/  LDG.E.64 R84, desc[UR8][R82.64] ;  /* 0x0000000852547981 */ /* 0x000f62000c1e1b00 */
[----:B------:R-:W-:-:S05]  /*2260*/  VIADD R7, R7, 0x4 ;  /* 0x0000000407077836 */ /* 0x000fca0000000000 */
[----:B------:R-:W-:Y:S01]  /*2270*/  ISETP.GE.AND P1, PT, R7, 0x15, PT ;  /* 0x000000150700780c */ /* 0x000fe20003f26270 */
[----:B------:R-:W-:Y:S01]  /*2280*/  VIADD R6, R6, 0x4 ;  /* 0x0000000406067836 */ /* 0x000fe20000000000 */
[----:B0-----:R-:W-:Y:S01]  /*2290*/  IADD3 R5, PT, PT, R5, 0xc0, RZ ;  /* 0x000000c005057810 */ /* 0x001fe20007ffe0ff */
        /* <DEDUP_REMOVED lines=9> */
.L_x_17:
        /* <DEDUP_REMOVED lines=19> */
[----:B------:R-:W-:-:S04]  /*2460*/  IADD3 R85, PT, PT, R6, 0x1, RZ ;  /* 0x0000000106557810 */ /* 0x000fc80007ffe0ff */
[----:B------:R1:W-:Y:S01]  /*2470*/  STG.E.64 desc[UR8][R86.64], R88 ;  /* 0x0000005856007986 */ /* 0x0003e2000c101b08 */
[----:B------:R-:W-:-:S05]  /*2480*/  IMAD.WIDE.U32 R82, R85, 0x8, R82 ;  /* 0x0000000855527825 */ /* 0x000fca00078e0052 */
[----:B------:R-:W5:Y:S01]  /*2490*/  LDG.E.64 R84, desc[UR8][R82.64] ;  /* 0x0000000852547981 */ /* 0x000f62000c1e1b00 */
[----:B------:R-:W-:Y:S01]  /*24a0*/  PLOP3.LUT P0, PT, PT, PT, PT, 0x8, 0x80 ;  /* 0x000000000080781c */ /* 0x000fe20003f0e170 */
[----:B------:R-:W-:Y:S01]  /*24b0*/  VIADD R7, R7, 0x2 ;  /* 0x0000000207077836 */ /* 0x000fe20000000000 */
[----:B0-----:R-:W-:Y:S02]  /*24c0*/  IADD3 R5, PT, PT, R5, 0x60, RZ ;  /* 0x0000006005057810 */ /* 0x001fe40007ffe0ff */
        /* <DEDUP_REMOVED lines=9> */
.L_x_19:
[----:B------:R-:W-:-:S13]  /*2560*/  ISETP.NE.OR P0, PT, R7, 0x18, P0 ;  /* 0x000000180700780c */ /* 0x000fda0000705670 */
[----:B------:R-:W-:Y:S05]  /*2570*/  @!P0 BRA `(.L_x_20) ;  /* 0x00000000004c8947 */ /* 0x000fea0003800000 */
.L_x_16:
        /* <DEDUP_REMOVED lines=19> */
.L_x_20:
[----:B------:R-:W-:Y:S01]  /*26b0*/  LOP3.LUT R5, RZ, R3, RZ, 0x33, !PT ;  /* 0x00000003ff057212 */ /* 0x000fe200078e33ff */
[----:B------:R-:W-:-:S03]  /*26c0*/  VIADD R3, R3, 0x1 ;  /* 0x0000000103037836 */ /* 0x000fc60000000000 */
[----:B------:R-:W-:Y:S02]  /*26d0*/  IADD3 R2, PT, PT, R2, 0x18, R5 ;  /* 0x0000001802027810 */ /* 0x000fe40007ffe005 */
[----:B------:R-:W-:-:S13]  /*26e0*/  ISETP.NE.AND P0, PT, R3, 0x18, PT ;  /* 0x000000180300780c */ /* 0x000fda0003f05270 */
[----:B------:R-:W-:Y:S05]  /*26f0*/  @P0 BRA `(.L_x_21) ;  /* 0xfffffff400000947 */ /* 0x000fea000383ffff */
[----:B------:R-:W-:Y:S05]  /*2700*/  BRA.U UP0, `(.L_x_22) ;  /* 0xffffffe1007c7547 */ /* 0x000fea000b83ffff */
[----:B------:R-:W-:Y:S05]  /*2710*/  EXIT ;  /* 0x000000000000794d */ /* 0x000fea0003800000 */
        .weak           $__internal_1_$__cuda_sm20_dblrcp_rn_slowpath_v3
        .type           $__internal_1_$__cuda_sm20_dblrcp_rn_slowpath_v3,@function
        .size           $__internal_1_$__cuda_sm20_dblrcp_rn_slowpath_v3,(.L_x_58 - $__internal_1_$__cuda_sm20_dblrcp_rn_slowpath_v3)
$__internal_1_$__cuda_sm20_dblrcp_rn_slowpath_v3:
        /* <DEDUP_REMOVED lines=24> */
.L_x_26:
        /* <DEDUP_REMOVED lines=9> */
.L_x_24:
[----:B------:R-:W-:Y:S02]  /*2930*/  LOP3.LUT R89, R31, 0x80000, RZ, 0xfc, !PT ;  /* 0x000800001f597812 */ /* 0x000fe400078efcff */
[----:B------:R-:W-:-:S07]  /*2940*/  MOV R88, R30 ;  /* 0x0000001e00587202 */ /* 0x000fce0000000f00 */
.L_x_25:
[----:B------:R-:W-:Y:S05]  /*2950*/  BSYNC.RECONVERGENT B1 ;  /* 0x0000000000017941 */ /* 0x000fea0003800200 */
.L_x_23:
[----:B------:R-:W-:Y:S02]  /*2960*/  HFMA2 R91, -RZ, RZ, 0, 0 ;  /* 0x00000000ff5b7431 */ /* 0x000fe400000001ff */
[----:B------:R-:W-:Y:S01]  /*2970*/  IMAD.MOV.U32 R80, RZ, RZ, R88 ;  /* 0x000000ffff507224 */ /* 0x000fe200078e0058 */
[----:B------:R-:W-:Y:S01]  /*2980*/  MOV R81, R89 ;  /* 0x0000005900517202 */ /* 0x000fe20000000f00 */
[----:B------:R-:W-:Y:S06]  /*2990*/  RET.REL.NODEC R90 `(_Z10Hex8vectorIdmEvPKT0_PKT_PS3_) ;  /* 0xffffffd45a987950 */ /* 0x000fec0003c3ffff */
.L_x_27:
        /* <DEDUP_REMOVED lines=14> */
.L_x_58:


//--------------------- .text._Z10Hex8vectorIdjEvPKT0_PKT_PS3_ --------------------------
	.section	.text._Z10Hex8vectorIdjEvPKT0_PKT_PS3_,"ax",@progbits
	.align	128
        .global         _Z10Hex8vectorIdjEvPKT0_PKT_PS3_
        .type           _Z10Hex8vectorIdjEvPKT0_PKT_PS3_,@function
        .size           _Z10Hex8vectorIdjEvPKT0_PKT_PS3_,(.L_x_59 - _Z10Hex8vectorIdjEvPKT0_PKT_PS3_)
        .other          _Z10Hex8vectorIdjEvPKT0_PKT_PS3_,@"STO_CUDA_ENTRY STV_DEFAULT"
_Z10Hex8vectorIdjEvPKT0_PKT_PS3_:
.text._Z10Hex8vectorIdjEvPKT0_PKT_PS3_:
[----:B------:R-:W0:Y:S01]  /*0000*/  LDC R1, c[0x0][0x37c] ;  /* 0x0000df00ff017b82 */ /* 0x000e220000000800 */
[----:B------:R-:W1:Y:S01]  /*0010*/  S2R R4, SR_CTAID.X ;  /* 0x0000000000047919 */ /* 0x000e620000002500 */
[----:B------:R-:W1:Y:S01]  /*0020*/  LDCU UR4, c[0x0][0x360] ;  /* 0x00006c00ff0477ac */ /* 0x000e620008000800 */
[----:B0-----:R-:W-:Y:S01]  /*0030*/  VIADD R1, R1, 0xfffffb80 ;  /* 0xfffffb8001017836 */ /* 0x001fe20000000000 */
        /* <DEDUP_REMOVED lines=11> */
[----:B-1----:R-:W2:Y:S04]  /*00f0*/  LDG.E R7, desc[UR8][R2.64] ;  /* 0x0000000802077981 */ /* 0x002ea8000c1e1900 */
[----:B------:R-:W3:Y:S04]  /*0100*/  LDG.E R15, desc[UR8][R2.64+0x4] ;  /* 0x00000408020f7981 */ /* 0x000ee8000c1e1900 */
[----:B------:R-:W4:Y:S04]  /*0110*/  LDG.E R21, desc[UR8][R2.64+0x8] ;  /* 0x0000080802157981 */ /* 0x000f28000c1e1900 */
[----:B------:R-:W4:Y:S04]  /*0120*/  LDG.E R27, desc[UR8][R2.64+0xc] ;  /* 0x00000c08021b7981 */ /* 0x000f28000c1e1900 */
[----:B------:R-:W4:Y:S04]  /*0130*/  LDG.E R31, desc[UR8][R2.64+0x10] ;  /* 0x00001008021f7981 */ /* 0x000f28000c1e1900 */
[----:B------:R-:W4:Y:S04]  /*0140*/  LDG.E R33, desc[UR8][R2.64+0x14] ;  /* 0x0000140802217981 */ /* 0x000f28000c1e1900 */
[----:B------:R-:W4:Y:S04]  /*0150*/  LDG.E R35, desc[UR8][R2.64+0x18] ;  /* 0x0000180802237981 */ /* 0x000f28000c1e1900 */
[----:B------:R-:W4:Y:S01]  /*0160*/  LDG.E R5, desc[UR8][R2.64+0x1c] ;  /* 0x00001c0802057981 */ /* 0x000f22000c1e1900 */
[----:B--2---:R-:W-:-:S04]  /*0170*/  IMAD.WIDE.U32 R6, R7, 0x18, R36 ;  /* 0x0000001807067825 */ /* 0x004fc800078e0024 */
[--C-:B---3--:R-:W-:Y:S01]  /*0180*/  IMAD.WIDE.U32 R14, R15, 0x18, R36.reuse ;  /* 0x000000180f0e7825 */ /* 0x108fe200078e0024 */
[----:B------:R0:W5:Y:S03]  /*0190*/  LDG.E.64 R68, desc[UR8][R6.64+-0x18] ;  /* 0xffffe80806447981 */ /* 0x000166000c1e1b00 */
[--C-:B----4-:R-:W-:Y:S01]  /*01a0*/  IMAD.WIDE.U32 R20, R21, 0x18, R36.reuse ;  /* 0x0000001815147825 */ /* 0x110fe200078e0024 */
[----:B------:R0:W5:Y:S03]  /*01b0*/  LDG.E.64 R62, desc[UR8][R14.64+-0x18] ;  /* 0xffffe8080e3e7981 */ /* 0x000166000c1e1b00 */
[--C-:B------:R-:W-:Y:S01]  /*01c0*/  IMAD.WIDE.U32 R26, R27, 0x18, R36.reuse ;  /* 0x000000181b1a7825 */ /* 0x100fe200078e0024 */
[----:B------:R0:W5:Y:S03]  /*01d0*/  LDG.E.64 R60, desc[UR8][R14.64+-0x10] ;  /* 0xfffff0080e3c7981 */ /* 0x000166000c1e1b00 */
[--C-:B------:R-:W-:Y:S01]  /*01e0*/  IMAD.WIDE.U32 R30, R31, 0x18, R36.reuse ;  /* 0x000000181f1e7825 */ /* 0x100fe200078e0024 */
[----:B------:R0:W5:Y:S03]  /*01f0*/  LDG.E.64 R58, desc[UR8][R14.64+-0x8] ;  /* 0xfffff8080e3a7981 */ /* 0x000166000c1e1b00 */
[--C-:B------:R-:W-:Y:S01]  /*0200*/  IMAD.WIDE.U32 R32, R33, 0x18, R36.reuse ;  /* 0x0000001821207825 */ /* 0x100fe200078e0024 */
[----:B------:R0:W5:Y:S03]  /*0210*/  LDG.E.64 R56, desc[UR8][R20.64+-0x18] ;  /* 0xffffe80814387981 */ /* 0x000166000c1e1b00 */
[--C-:B------:R-:W-:Y:S01]  /*0220*/  IMAD.WIDE.U32 R34, R35, 0x18, R36.reuse ;  /* 0x0000001823227825 */ /* 0x100fe200078e0024 */
[----:B------:R0:W5:Y:S03]  /*0230*/  LDG.E.64 R54, desc[UR8][R20.64+-0x10] ;  /* 0xfffff00814367981 */ /* 0x000166000c1e1b00 */
[----:B------:R-:W-:Y:S01]  /*0240*/  IMAD.WIDE.U32 R36, R5, 0x18, R36 ;  /* 0x0000001805247825 */ /* 0x000fe200078e0024 */
        /* <DEDUP_REMOVED lines=91> */
.L_x_36:
[----:B------:R-:W-:Y:S01]  /*0800*/  UIMAD UR5, UR4, 0x18, URZ ;  /* 0x00000018040578a4 */ /* 0x000fe2000f8e02ff */
[----:B------:R-:W-:Y:S01]  /*0810*/  BSSY.RECONVERGENT B0, `(.L_x_28) ;  /* 0x000007d000007945 */ /* 0x000fe20003800200 */
[----:B------:R-:W-:Y:S02]  /*0820*/  UIADD3 UR4, UPT, UPT, UR4, 0x1, URZ ;  /* 0x0000000104047890 */ /* 0x000fe4000fffe0ff */
[----:B------:R-:W-:Y:S02]  /*0830*/  USHF.L.U32 UR5, UR5, 0x3, URZ ;  /* 0x0000000305057899 */ /* 0x000fe400080006ff */
[----:B------:R-:W-:-:S10]  /*0840*/  UISETP.NE.AND UP0, UPT, UR4, 0x8, UPT ;  /* 0x000000080400788c */ /* 0x000fd4000bf05270 */
[----:B-1----:R-:W1:Y:S01]  /*0850*/  LDCU.64 UR10, c[0x3][UR5] ;  /* 0x00c00000050a77ac */ /* 0x002e620008000a00 */
[----:B------:R-:W2:Y:S01]  /*0860*/  LDCU.64 UR12, c[0x3][UR5+0x8] ;  /* 0x00c00100050c77ac */ /* 0x000ea20008000a00 */
[----:B------:R-:W3:Y:S01]  /*0870*/  LDCU.64 UR14, c[0x3][UR5+0x10] ;  /* 0x00c00200050e77ac */ /* 0x000ee20008000a00 */
[----:B------:R-:W4:Y:S01]  /*0880*/  LDCU.64 UR16, c[0x3][UR5+0x18] ;  /* 0x00c00300051077ac */ /* 0x000f220008000a00 */
[----:B------:R-:W4:Y:S01]  /*0890*/  LDCU.64 UR18, c[0x3][UR5+0x20] ;  /* 0x00c00400051277ac */ /* 0x000f220008000a00 */
[----:B-1---5:R-:W-:Y:S01]  /*08a0*/  DFMA R2, R68, UR10, RZ ;  /* 0x0000000a44027c2b */ /* 0x022fe200080000ff */
[----:B------:R-:W1:Y:S01]  /*08b0*/  LDCU.64 UR20, c[0x3][UR5+0x28] ;  /* 0x00c00500051477ac */ /* 0x000e620008000a00 */
[C---:B0-----:R-:W-:Y:S02]  /*08c0*/  DFMA R6, R66.reuse, UR10, RZ ;  /* 0x0000000a42067c2b */ /* 0x041fe400080000ff */
[----:B--2---:R-:W-:Y:S01]  /*08d0*/  DFMA R34, R66, UR12, RZ ;  /* 0x0000000c42227c2b */ /* 0x004fe200080000ff */
[----:B------:R-:W0:Y:S01]  /*08e0*/  LDCU.64 UR22, c[0x3][UR5+0x30] ;  /* 0x00c00600051677ac */ /* 0x000e220008000a00 */
[----:B------:R-:W-:-:S02]  /*08f0*/  DFMA R36, R64, UR12, RZ ;  /* 0x0000000c40247c2b */ /* 0x000fc400080000ff */
[----:B---3--:R-:W-:Y:S01]  /*0900*/  DFMA R42, R64, UR14, RZ ;  /* 0x0000000e402a7c2b */ /* 0x008fe200080000ff */
[----:B------:R-:W2:Y:S01]  /*0910*/  LDCU.64 UR24, c[0x3][UR5+0x38] ;  /* 0x00c00700051877ac */ /* 0x000ea20008000a00 */
[----:B------:R-:W-:Y:S02]  /*0920*/  DFMA R32, R68, UR12, RZ ;  /* 0x0000000c44207c2b */ /* 0x000fe400080000ff */
[----:B----4-:R-:W-:Y:S01]  /*0930*/  DFMA R2, R62, UR16, R2 ;  /* 0x000000103e027c2b */ /* 0x010fe20008000002 */
[----:B------:R-:W3:Y:S01]  /*0940*/  LDCU.64 UR26, c[0x3][UR5+0x40] ;  /* 0x00c00800051a77ac */ /* 0x000ee20008000a00 */
[C---:B------:R-:W-:Y:S02]  /*0950*/  DFMA R6, R60.reuse, UR16, R6 ;  /* 0x000000103c067c2b */ /* 0x040fe40008000006 */
[----:B------:R-:W-:Y:S01]  /*0960*/  DFMA R34, R60, UR18, R34 ;  /* 0x000000123c227c2b */ /* 0x000fe20008000022 */
        /* <DEDUP_REMOVED lines=102> */
[----:B------:R-:W-:Y:S05]  /*0fd0*/  CALL.REL.NOINC `($__internal_2_$__cuda_sm20_dblrcp_rn_slowpath_v3) ;  /* 0x0000001400907944 */ /* 0x000fea0003c00000 */
.L_x_29:
[----:B------:R-:W-:Y:S05]  /*0fe0*/  BSYNC.RECONVERGENT B0 ;  /* 0x0000000000007941 */ /* 0x000fea0003800200 */
.L_x_28:
        /* <DEDUP_REMOVED lines=161> */
.L_x_35:
        /* <DEDUP_REMOVED lines=70> */
.L_x_32:
        /* <DEDUP_REMOVED lines=61> */
.L_x_31:
        /* <DEDUP_REMOVED lines=25> */
[----:B0-----:R-:W-:Y:S01]  /*23c0*/  IADD3 R5, PT, PT, R5, 0x60, RZ ;  /* 0x0000006005057810 */ /* 0x001fe20007ffe0ff */
[----:B------:R-:W-:Y:S01]  /*23d0*/  VIADD R6, R6, 0x2 ;  /* 0x0000000206067836 */ /* 0x000fe20000000000 */
        /* <DEDUP_REMOVED lines=8> */
.L_x_33:
[----:B------:R-:W-:-:S13]  /*2460*/  ISETP.NE.OR P0, PT, R7, 0x18, P0 ;  /* 0x000000180700780c */ /* 0x000fda0000705670 */
[----:B------:R-:W-:Y:S05]  /*2470*/  @!P0 BRA `(.L_x_34) ;  /* 0x00000000004c8947 */ /* 0x000fea0003800000 */
.L_x_30:
[----:B01----:R-:W2:Y:S01]  /*2480*/  LDL.128 R32, [R5+-0x10] ;  /* 0xfffff00005207983 */ /* 0x003ea20000100c00 */
[----:B------:R-:W0:Y:S03]  /*2490*/  LDC.64 R82, c[0x0][0x390] ;  /* 0x0000e400ff527b82 */ /* 0x000e260000000a00 */
[----:B------:R-:W3:Y:S04]  /*24a0*/  LDL.128 R36, [R5] ;  /* 0x0000000005247983 */ /* 0x000ee80000100c00 */
[----:B------:R1:W4:Y:S01]  /*24b0*/  LDL.128 R40, [R5+0x10] ;  /* 0x0000100005287983 */ /* 0x0003220000100c00 */
[----:B0-----:R-:W-:-:S05]  /*24c0*/  IMAD.WIDE.U32 R82, R6, 0x8, R82 ;  /* 0x0000000806527825 */ /* 0x001fca00078e0052 */
[----:B------:R-:W5:Y:S01]  /*24d0*/  LDG.E.64 R84, desc[UR8][R82.64] ;  /* 0x0000000852547981 */ /* 0x000f62000c1e1b00 */
[----:B------:R-:W-:Y:S01]  /*24e0*/  IADD3 R7, PT, PT, R7, 0x1, RZ ;  /* 0x0000000107077810 */ /* 0x000fe20007ffe0ff */
[----:B-1----:R-:W-:Y:S01]  /*24f0*/  VIADD R5, R5, 0x30 ;  /* 0x0000003005057836 */ /* 0x002fe20000000000 */
        /* <DEDUP_REMOVED lines=11> */
.L_x_34:
[----:B------:R-:W-:Y:S01]  /*25b0*/  LOP3.LUT R5, RZ, R3, RZ, 0x33, !PT ;  /* 0x00000003ff057212 */ /* 0x000fe200078e33ff */
[----:B------:R-:W-:-:S03]  /*25c0*/  VIADD R3, R3, 0x1 ;  /* 0x0000000103037836 */ /* 0x000fc60000000000 */
[----:B------:R-:W-:Y:S02]  /*25d0*/  IADD3 R2, PT, PT, R2, 0x18, R5 ;  /* 0x0000001802027810 */ /* 0x000fe40007ffe005 */
[----:B------:R-:W-:-:S13]  /*25e0*/  ISETP.NE.AND P0, PT, R3, 0x18, PT ;  /* 0x000000180300780c */ /* 0x000fda0003f05270 */
[----:B------:R-:W-:Y:S05]  /*25f0*/  @P0 BRA `(.L_x_35) ;  /* 0xfffffff400000947 */ /* 0x000fea000383ffff */
[----:B------:R-:W-:Y:S05]  /*2600*/  BRA.U UP0, `(.L_x_36) ;  /* 0xffffffe1007c7547 */ /* 0x000fea000b83ffff */
[----:B------:R-:W-:Y:S05]  /*2610*/  EXIT ;  /* 0x000000000000794d */ /* 0x000fea0003800000 */
        .weak           $__internal_2_$__cuda_sm20_dblrcp_rn_slowpath_v3
        .type           $__internal_2_$__cuda_sm20_dblrcp_rn_slowpath_v3,@function
        .size           $__internal_2_$__cuda_sm20_dblrcp_rn_slowpath_v3,(.L_x_59 - $__internal_2_$__cuda_sm20_dblrcp_rn_slowpath_v3)
$__internal_2_$__cuda_sm20_dblrcp_rn_slowpath_v3:
[----:B------:R-:W-:Y:S01]  /*2620*/  DSETP.GTU.AND P0, PT, |R30|, +INF , PT ;  /* 0x7ff000001e00742a */ /* 0x000fe20003f0c200 */
[----:B------:R-:W-:-:S13]  /*2630*/  BSSY.RECONVERGENT B1, `(.L_x_37) ;  /* 0x0000022000017945 */ /* 0x000fda0003800200 */
[----:B------:R-:W-:Y:S05]  /*2640*/  @P0 BRA `(.L_x_38) ;  /* 0x0000000000780947 */ /* 0x000fea0003800000 */
[----:B------:R-:W-:-:S04]  /*2650*/  LOP3.LUT R80, R31, 0x7fffffff, RZ, 0xc0, !PT ;  /* 0x7fffffff1f507812 */ /* 0x000fc800078ec0ff */
[----:B------:R-:W-:-:S04]  /*2660*/  IADD3 R5, PT, PT, R80, -0x1, RZ ;  /* 0xffffffff50057810 */ /* 0x000fc80007ffe0ff */
[----:B------:R-:W-:-:S13]  /*2670*/  ISETP.GE.U32.AND P0, PT, R5, 0x7fefffff, PT ;  /* 0x7fefffff0500780c */ /* 0x000fda0003f06070 */
[----:B------:R-:W-:Y:S01]  /*2680*/  @P0 LOP3.LUT R89, R31, 0x7ff00000, RZ, 0x3c, !PT ;  /* 0x7ff000001f590812 */ /* 0x000fe200078e3cff */
[----:B------:R-:W-:Y:S01]  /*2690*/  @P0 IMAD.MOV.U32 R88, RZ, RZ, RZ ;  /* 0x000000ffff580224 */ /* 0x000fe200078e00ff */
[----:B------:R-:W-:Y:S06]  /*26a0*/  @P0 BRA `(.L_x_39) ;  /* 0x0000000000680947 */ /* 0x000fec0003800000 */
[----:B------:R-:W-:-:S13]  /*26b0*/  ISETP.GE.U32.AND P0, PT, R80, 0x1000001, PT ;  /* 0x010000015000780c */ /* 0x000fda0003f06070 */
[----:B------:R-:W-:Y:S05]  /*26c0*/  @!P0 BRA `(.L_x_40) ;  /* 0x0000000000348947 */ /* 0x000fea0003800000 */
[----:B------:R-:W-:Y:S01]  /*26d0*/  IADD3 R81, PT, PT, R31, -0x3fe00000, RZ ;  /* 0xc02000001f517810 */ /* 0x000fe20007ffe0ff */
[----:B------:R-:W-:-:S03]  /*26e0*/  IMAD.MOV.U32 R80, RZ, RZ, R30 ;  /* 0x000000ffff507224 */ /* 0x000fc600078e001e */
        /* <DEDUP_REMOVED lines=11> */
.L_x_40:
        /* <DEDUP_REMOVED lines=9> */
.L_x_38:
[----:B------:R-:W-:Y:S02]  /*2830*/  LOP3.LUT R89, R31, 0x80000, RZ, 0xfc, !PT ;  /* 0x000800001f597812 */ /* 0x000fe400078efcff */
[----:B------:R-:W-:-:S07]  /*2840*/  MOV R88, R30 ;  /* 0x0000001e00587202 */ /* 0x000fce0000000f00 */
.L_x_39:
[----:B------:R-:W-:Y:S05]  /*2850*/  BSYNC.RECONVERGENT B1 ;  /* 0x0000000000017941 */ /* 0x000fea0003800200 */
.L_x_37:
[----:B------:R-:W-:Y:S01]  /*2860*/  IMAD.MOV.U32 R91, RZ, RZ, 0x0 ;  /* 0x00000000ff5b7424 */ /* 0x000fe200078e00ff */
[----:B------:R-:W-:Y:S01]  /*2870*/  MOV R81, R89 ;  /* 0x0000005900517202 */ /* 0x000fe20000000f00 */
[----:B------:R-:W-:Y:S02]  /*2880*/  IMAD.MOV.U32 R80, RZ, RZ, R88 ;  /* 0x000000ffff507224 */ /* 0x000fe400078e0058 */
[----:B------:R-:W-:Y:S05]  /*2890*/  RET.REL.NODEC R90 `(_Z10Hex8vectorIdjEvPKT0_PKT_PS3_) ;  /* 0xffffffd45ad87950 */ /* 0x000fea0003c3ffff */
.L_x_41:
        /* <DEDUP_REMOVED lines=14> */
.L_x_59:


//--------------------- .text._Z10Hex8vectorIfjEvPKT0_PKT_PS3_ --------------------------
	.section	.text._Z10Hex8vectorIfjEvPKT0_PKT_PS3_,"ax",@progbits
	.align	128
        .global         _Z10Hex8vectorIfjEvPKT0_PKT_PS3_
        .type           _Z10Hex8vectorIfjEvPKT0_PKT_PS3_,@function
        .size           _Z10Hex8vectorIfjEvPKT0_PKT_PS3_,(.L_x_60 - _Z10Hex8vectorIfjEvPKT0_PKT_PS3_)
        .other          _Z10Hex8vectorIfjEvPKT0_PKT_PS3_,@"STO_CUDA_ENTRY STV_DEFAULT"
_Z10Hex8vectorIfjEvPKT0_PKT_PS3_:
.text._Z10Hex8vectorIfjEvPKT0_PKT_PS3_:
        /* <DEDUP_REMOVED lines=12> */
[----:B------:R-:W-:-:S05]  /*00c0*/  SHF.L.U32 R3, R42, 0x3, RZ ;  /* 0x000000032a037819 */ /* 0x000fca00000006ff */
[----:B0-----:R-:W-:Y:S02]  /*00d0*/  IMAD.WIDE.U32 R10, R3, 0x4, R10 ;  /* 0x00000004030a7825 */ /* 0x001fe400078e000a */
[----:B------:R-:W0:Y:S03]  /*00e0*/  LDC.64 R2, c[0x0][0x388] ;  /* 0x0000e200ff027b82 */ /* 0x000e260000000a00 */
[----:B-1----:R-:W0:Y:S04]  /*00f0*/  LDG.E R13, desc[UR8][R10.64] ;  /* 0x000000080a0d7981 */ /* 0x002e28000c1e1900 */
[----:B------:R-:W2:Y:S04]  /*0100*/  LDG.E R15, desc[UR8][R10.64+0x4] ;  /* 0x000004080a0f7981 */ /* 0x000ea8000c1e1900 */
[----:B------:R-:W3:Y:S04]  /*0110*/  LDG.E R17, desc[UR8][R10.64+0x8] ;  /* 0x000008080a117981 */ /* 0x000ee8000c1e1900 */
[----:B------:R-:W4:Y:S04]  /*0120*/  LDG.E R39, desc[UR8][R10.64+0xc] ;  /* 0x00000c080a277981 */ /* 0x000f28000c1e1900 */
[----:B------:R-:W4:Y:S04]  /*0130*/  LDG.E R9, desc[UR8][R10.64+0x10] ;  /* 0x000010080a097981 */ /* 0x000f28000c1e1900 */
[----:B------:R-:W4:Y:S04]  /*0140*/  LDG.E R7, desc[UR8][R10.64+0x14] ;  /* 0x000014080a077981 */ /* 0x000f28000c1e1900 */
[----:B------:R-:W4:Y:S04]  /*0150*/  LDG.E R5, desc[UR8][R10.64+0x18] ;  /* 0x000018080a057981 */ /* 0x000f28000c1e1900 */
[----:B------:R-:W4:Y:S01]  /*0160*/  LDG.E R19, desc[UR8][R10.64+0x1c] ;  /* 0x00001c080a137981 */ /* 0x000f22000c1e1900 */
[----:B0-----:R-:W-:-:S04]  /*0170*/  IMAD.WIDE.U32 R12, R13, 0xc, R2 ;  /* 0x0000000c0d0c7825 */ /* 0x001fc800078e0002 */
[--C-:B--2---:R-:W-:Y:S01]  /*0180*/  IMAD.WIDE.U32 R14, R15, 0xc, R2.reuse ;  /* 0x0000000c0f0e7825 */ /* 0x104fe200078e0002 */
[----:B------:R0:W5:Y:S03]  /*0190*/  LDG.E R41, desc[UR8][R12.64+-0xc] ;  /* 0xfffff4080c297981 */ /* 0x000166000c1e1900 */
[--C-:B---3--:R-:W-:Y:S01]  /*01a0*/  IMAD.WIDE.U32 R16, R17, 0xc, R2.reuse ;  /* 0x0000000c11107825 */ /* 0x108fe200078e0002 */
[----:B------:R0:W5:Y:S03]  /*01b0*/  LDG.E R40, desc[UR8][R12.64+-0x8] ;  /* 0xfffff8080c287981 */ /* 0x000166000c1e1900 */
[--C-:B----4-:R-:W-:Y:S01]  /*01c0*/  IMAD.WIDE.U32 R38, R39, 0xc, R2.reuse ;  /* 0x0000000c27267825 */ /* 0x110fe200078e0002 */
[----:B------:R0:W5:Y:S03]  /*01d0*/  LDG.E R0, desc[UR8][R12.64+-0x4] ;  /* 0xfffffc080c007981 */ /* 0x000166000c1e1900 */
[--C-:B------:R-:W-:Y:S01]  /*01e0*/  IMAD.WIDE.U32 R8, R9, 0xc, R2.reuse ;  /* 0x0000000c09087825 */ /* 0x100fe200078e0002 */
[----:B------:R0:W5:Y:S03]  /*01f0*/  LDG.E R24, desc[UR8][R38.64+-0xc] ;  /* 0xfffff40826187981 */ /* 0x000166000c1e1900 */
[--C-:B------:R-:W-:Y:S01]  /*0200*/  IMAD.WIDE.U32 R6, R7, 0xc, R2.reuse ;  /* 0x0000000c07067825 */ /* 0x100fe200078e0002 */
[----:B------:R0:W5:Y:S03]  /*0210*/  LDG.E R25, desc[UR8][R38.64+-0x8] ;  /* 0xfffff80826197981 */ /* 0x000166000c1e1900 */
[--C-:B------:R-:W-:Y:S01]  /*0220*/  IMAD.WIDE.U32 R4, R5, 0xc, R2.reuse ;  /* 0x0000000c05047825 */ /* 0x100fe200078e0002 */
[----:B------:R0:W5:Y:S03]  /*0230*/  LDG.E R26, desc[UR8][R38.64+-0x4] ;  /* 0xfffffc08261a7981 */ /* 0x000166000c1e1900 */
[----:B------:R-:W-:Y:S01]  /*0240*/  IMAD.WIDE.U32 R2, R19, 0xc, R2 ;  /* 0x0000000c13027825 */ /* 0x000fe200078e0002 */
[----:B------:R0:W5:Y:S04]  /*0250*/  LDG.E R18, desc[UR8][R14.64+-0xc] ;  /* 0xfffff4080e127981 */ /* 0x000168000c1e1900 */
        /* <DEDUP_REMOVED lines=52> */
[----:B------:R0:W-:Y:S01]  /*05a0*/  STL [R1+0x234], RZ ;  /* 0x000234ff01007387 */ /* 0x0001e20000100800 */
[----:B------:R-:W-:Y:S01]  /*05b0*/  MOV R43, R1 ;  /* 0x00000001002b7202 */ /* 0x000fe20000000f00 */
[----:B------:R-:W-:-:S06]  /*05c0*/  UMOV UR4, URZ ;  /* 0x000000ff00047c82 */ /* 0x000fcc0008000000 */
.L_x_51:
[----:B------:R-:W-:Y:S01]  /*05d0*/  UIMAD UR5, UR4, 0x18, URZ ;  /* 0x00000018040578a4 */ /* 0x000fe2000f8e02ff */
[----:B------:R-:W-:Y:S01]  /*05e0*/  BSSY.RECONVERGENT B0, `(.L_x_42) ;  /* 0x0000093000007945 */ /* 0x000fe20003800200 */
[----:B------:R-:W-:Y:S02]  /*05f0*/  UIADD3 UR4, UPT, UPT, UR4, 0x1, URZ ;  /* 0x0000000104047890 */ /* 0x000fe4000fffe0ff */
[----:B------:R-:W-:Y:S02]  /*0600*/  USHF.L.U32 UR5, UR5, 0x3, URZ ;  /* 0x0000000305057899 */ /* 0x000fe400080006ff */
[----:B------:R-:W-:-:S10]  /*0610*/  UISETP.NE.AND UP0, UPT, UR4, 0x8, UPT ;  /* 0x000000080400788c */ /* 0x000fd4000bf05270 */
[----:B0-----:R-:W0:Y:S01]  /*0620*/  LDCU.64 UR10, c[0x3][UR5] ;  /* 0x00c00000050a77ac */ /* 0x001e220008000a00 */
[----:B------:R-:W1:Y:S01]  /*0630*/  LDCU.64 UR16, c[0x3][UR5+0x18] ;  /* 0x00c00300051077ac */ /* 0x000e620008000a00 */
[----:B------:R-:W2:Y:S01]  /*0640*/  LDCU.64 UR12, c[0x3][UR5+0x8] ;  /* 0x00c00100050c77ac */ /* 0x000ea20008000a00 */
[----:B------:R-:W3:Y:S01]  /*0650*/  LDCU.64 UR18, c[0x3][UR5+0x20] ;  /* 0x00c00400051277ac */ /* 0x000ee20008000a00 */
[----:B------:R-:W4:Y:S01]  /*0660*/  LDCU.64 UR14, c[0x3][UR5+0x10] ;  /* 0x00c00200050e77ac */ /* 0x000f220008000a00 */
[----:B0-----:R-:W0:Y:S01]  /*0670*/  F2F.F32.F64 R3, UR10 ;  /* 0x0000000a00037d10 */ /* 0x001e220008301000 */
[----:B------:R-:W4:Y:S01]  /*0680*/  LDCU.64 UR20, c[0x3][UR5+0x28] ;  /* 0x00c00500051477ac */ /* 0x000f220008000a00 */
[----:B------:R-:W4:Y:S06]  /*0690*/  LDCU.64 UR22, c[0x3][UR5+0x30] ;  /* 0x00c00600051677ac */ /* 0x000f2c0008000a00 */
[----:B-1----:R-:W1:Y:S01]  /*06a0*/  F2F.F32.F64 R39, UR16 ;  /* 0x0000001000277d10 */ /* 0x002e620008301000 */
[----:B------:R-:W4:Y:S01]  /*06b0*/  LDCU.64 UR24, c[0x3][UR5+0x38] ;  /* 0x00c00700051877ac */ /* 0x000f220008000a00 */
[----:B------:R-:W4:Y:S01]  /*06c0*/  LDCU.64 UR26, c[0x3][UR5+0x40] ;  /* 0x00c00800051a77ac */ /* 0x000f220008000a00 */
[----:B0----5:R-:W-:-:S05]  /*06d0*/  FFMA R14, R40, R3, RZ ;  /* 0x00000003280e7223 */ /* 0x021fca00000000ff */
[----:B--2---:R-:W0:Y:S01]  /*06e0*/  F2F.F32.F64 R13, UR12 ;  /* 0x0000000c000d7d10 */ /* 0x004e220008301000 */
[-C--:B------:R-:W-:Y:S01]  /*06f0*/  FFMA R17, R0, R3.reuse, RZ ;  /* 0x0000000300117223 */ /* 0x080fe200000000ff */
[----:B------:R-:W2:Y:S01]  /*0700*/  LDCU.64 UR28, c[0x3][UR5+0x48] ;  /* 0x00c00900051c77ac */ /* 0x000ea20008000a00 */
[----:B------:R-:W-:Y:S01]  /*0710*/  FFMA R5, R41, R3, RZ ;  /* 0x0000000329057223 */ /* 0x000fe200000000ff */
[----:B------:R-:W2:Y:S01]  /*0720*/  LDCU.64 UR30, c[0x3][UR5+0x50] ;  /* 0x00c00a00051e77ac */ /* 0x000ea20008000a00 */
[----:B-1----:R-:W-:-:S03]  /*0730*/  FFMA R3, R19, R39, R14 ;  /* 0x0000002713037223 */ /* 0x002fc6000000000e */
[----:B---3--:R-:W1:Y:S01]  /*0740*/  F2F.F32.F64 R50, UR18 ;  /* 0x0000001200327d10 */ /* 0x008e620008301000 */
[-C--:B------:R-:W-:Y:S01]  /*0750*/  FFMA R14, R20, R39.reuse, R17 ;  /* 0x00000027140e7223 */ /* 0x080fe20000000011 */
[----:B------:R-:W3:Y:S01]  /*0760*/  LDCU.64 UR34, c[0x3][UR5+0x60] ;  /* 0x00c00c00052277ac */ /* 0x000ee20008000a00 */
[----:B------:R-:W-:Y:S01]  /*0770*/  FFMA R12, R18, R39, R5 ;  /* 0x00000027120c7223 */ /* 0x000fe20000000005 */
[----:B------:R-:W3:Y:S01]  /*0780*/  LDCU.64 UR32, c[0x3][UR5+0x58] ;  /* 0x00c00b00052077ac */ /* 0x000ee20008000a00 */
[----:B0-----:R-:W-:-:S03]  /*0790*/  FFMA R17, R41, R13, RZ ;  /* 0x0000000d29117223 */ /* 0x001fc600000000ff */
[----:B----4-:R-:W0:Y:S01]  /*07a0*/  F2F.F32.F64 R11, UR14 ;  /* 0x0000000e000b7d10 */ /* 0x010e220008301000 */
[-C--:B------:R-:W-:Y:S01]  /*07b0*/  FFMA R46, R40, R13.reuse, RZ ;  /* 0x0000000d282e7223 */ /* 0x080fe200000000ff */
[----:B------:R-:W4:Y:S01]  /*07c0*/  LDCU.64 UR36, c[0x3][UR5+0x68] ;  /* 0x00c00d00052477ac */ /* 0x000f220008000a00 */
[----:B------:R-:W-:Y:S01]  /*07d0*/  FFMA R13, R0, R13, RZ ;  /* 0x0000000d000d7223 */ /* 0x000fe200000000ff */
[----:B------:R-:W4:Y:S01]  /*07e0*/  LDCU.64 UR38, c[0x3][UR5+0x70] ;  /* 0x00c00e00052677ac */ /* 0x000f220008000a00 */
[----:B-1----:R-:W-:-:S03]  /*07f0*/  FFMA R52, R18, R50, R17 ;  /* 0x0000003212347223 */ /* 0x002fc60000000011 */
[----:B------:R-:W1:Y:S01]  /*0800*/  F2F.F32.F64 R9, UR20 ;  /* 0x0000001400097d10 */ /* 0x000e620008301000 */
[-C--:B------:R-:W-:Y:S01]  /*0810*/  FFMA R17, R19, R50.reuse, R46 ;  /* 0x0000003213117223 */ /* 0x080fe2000000002e */
[----:B------:R-:W4:Y:S01]  /*0820*/  LDCU.64 UR40, c[0x3][UR5+0x78] ;  /* 0x00c00f00052877ac */ /* 0x000f220008000a00 */
[----:B------:R-:W-:Y:S01]  /*0830*/  FFMA R50, R20, R50, R13 ;  /* 0x0000003214327223 */ /* 0x000fe2000000000d */
[----:B------:R-:W4:Y:S01]  /*0840*/  LDCU.64 UR42, c[0x3][UR5+0x80] ;  /* 0x00c01000052a77ac */ /* 0x000f220008000a00 */
[----:B0-----:R-:W-:-:S03]  /*0850*/  FFMA R39, R41, R11, RZ ;  /* 0x0000000b29277223 */ /* 0x001fc600000000ff */
[----:B------:R-:W0:Y:S01]  /*0860*/  F2F.F32.F64 R4, UR22 ;  /* 0x0000001600047d10 */ /* 0x000e220008301000 */
        /* <DEDUP_REMOVED lines=10> */
[----:B0-----:R-:W-:-:S03]  /*0910*/  FFMA R39, R21, R4, R12 ;  /* 0x0000000415277223 */ /* 0x001fc6000000000c */
[----:B------:R-:W0:Y:S01]  /*0920*/  F2F.F32.F64 R44, UR26 ;  /* 0x0000001a002c7d10 */ /* 0x000e220008301000 */
[CC--:B------:R-:W-:Y:S01]  /*0930*/  FFMA R12, R22.reuse, R4.reuse, R3 ;  /* 0x00000004160c7223 */ /* 0x0c0fe20000000003 */
[----:B------:R-:W4:Y:S01]  /*0940*/  LDCU.64 UR52, c[0x3][UR5+0xa8] ;  /* 0x00c01500053477ac */ /* 0x000f220008000a00 */
[----:B------:R-:W-:Y:S01]  /*0950*/  FFMA R3, R23, R4, R14 ;  /* 0x0000000417037223 */ /* 0x000fe2000000000e */
[----:B------:R-:W4:Y:S01]  /*0960*/  LDCU.64 UR54, c[0x3][UR5+0xb0] ;  /* 0x00c01600053677ac */ /* 0x000f220008000a00 */
[----:B-1----:R-:W-:-:S03]  /*0970*/  FFMA R14, R22, R16, R17 ;  /* 0x00000010160e7223 */ /* 0x002fc60000000011 */
[----:B--2---:R-:W1:Y:S01]  /*0980*/  F2F.F32.F64 R10, UR28 ;  /* 0x0000001c000a7d10 */ /* 0x004e620008301000 */
[-C--:B------:R-:W-:Y:S01]  /*0990*/  FFMA R17, R23, R16.reuse, R50 ;  /* 0x0000001017117223 */ /* 0x080fe20000000032 */
[----:B------:R-:W2:Y:S01]  /*09a0*/  LDCU.64 UR6, c[0x3][UR5+0xb8] ;  /* 0x00c01700050677ac */ /* 0x000ea20008000a00 */
[C---:B------:R-:W-:Y:S01]  /*09b0*/  FFMA R9, R21.reuse, R16, R52 ;  /* 0x0000001015097223 */ /* 0x040fe20000000034 */
[----:B0-----:R-:W-:-:S04]  /*09c0*/  FFMA R48, R21, R44, R48 ;  /* 0x0000002c15307223 */ /* 0x001fc80000000030 */
[----:B------:R-:W0:Y:S01]  /*09d0*/  F2F.F32.F64 R7, UR30 ;  /* 0x0000001e00077d10 */ /* 0x000e220008301000 */
[-C--:B------:R-:W-:Y:S01]  /*09e0*/  FFMA R50, R22, R44.reuse, R45 ;  /* 0x0000002c16327223 */ /* 0x080fe2000000002d */
[----:B------:R-:W-:Y:S01]  /*09f0*/  FFMA R46, R23, R44, R46 ;  /* 0x0000002c172e7223 */ /* 0x000fe2000000002e */
[----:B-1----:R-:W-:-:S05]  /*0a00*/  FFMA R44, R24, R10, R39 ;  /* 0x0000000a182c7223 */ /* 0x002fca0000000027 */
[----:B---3--:R-:W1:Y:S01]  /*0a10*/  F2F.F32.F64 R2, UR34 ;  /* 0x0000002200027d10 */ /* 0x008e620008301000 */
[CC--:B------:R-:W-:Y:S01]  /*0a20*/  FFMA R39, R25.reuse, R10.reuse, R12 ;  /* 0x0000000a19277223 */ /* 0x0c0fe2000000000c */
[----:B------:R-:W-:Y:S01]  /*0a30*/  FFMA R12, R26, R10, R3 ;  /* 0x0000000a1a0c7223 */ /* 0x000fe20000000003 */
[----:B0-----:R-:W-:-:S05]  /*0a40*/  FFMA R3, R25, R7, R14 ;  /* 0x0000000719037223 */ /* 0x001fca000000000e */
[----:B------:R-:W0:Y:S01]  /*0a50*/  F2F.F32.F64 R15, UR32 ;  /* 0x00000020000f7d10 */ /* 0x000e220008301000 */
[-C--:B------:R-:W-:Y:S01]  /*0a60*/  FFMA R9, R24, R7.reuse, R9 ;  /* 0x0000000718097223 */ /* 0x080fe20000000009 */
[----:B------:R-:W-:Y:S01]  /*0a70*/  FFMA R17, R26, R7, R17 ;  /* 0x000000071a117223 */ /* 0x000fe20000000011 */
[----:B-1----:R-:W-:-:S05]  /*0a80*/  FFMA R14, R28, R2, R39 ;  /* 0x000000021c0e7223 */ /* 0x002fca0000000027 */
[----:B----4-:R-:W1:Y:S01]  /*0a90*/  F2F.F32.F64 R8, UR36 ;  /* 0x0000002400087d10 */ /* 0x010e620008301000 */
[-C--:B------:R-:W-:Y:S01]  /*0aa0*/  FFMA R39, R29, R2.reuse, R12 ;  /* 0x000000021d277223 */ /* 0x080fe2000000000c */
[----:B------:R-:W-:Y:S01]  /*0ab0*/  FFMA R47, R27, R2, R44 ;  /* 0x000000021b2f7223 */ /* 0x000fe2000000002c */
[----:B0-----:R-:W-:-:S05]  /*0ac0*/  FFMA R7, R24, R15, R48 ;  /* 0x0000000f18077223 */ /* 0x001fca0000000030 */
[----:B------:R-:W0:Y:S01]  /*0ad0*/  F2F.F32.F64 R6, UR38 ;  /* 0x0000002600067d10 */ /* 0x000e220008301000 */
[-C--:B------:R-:W-:Y:S01]  /*0ae0*/  FFMA R45, R25, R15.reuse, R50 ;  /* 0x0000000f192d7223 */ /* 0x080fe20000000032 */
[----:B------:R-:W-:Y:S01]  /*0af0*/  FFMA R46, R26, R15, R46 ;  /* 0x0000000f1a2e7223 */ /* 0x000fe2000000002e */
[----:B-1----:R-:W-:-:S05]  /*0b00*/  FFMA R12, R28, R8, R3 ;  /* 0x000000081c0c7223 */ /* 0x002fca0000000003 */
[----:B------:R-:W1:Y:S01]  /*0b10*/  F2F.F32.F64 R5, UR40 ;  /* 0x0000002800057d10 */ /* 0x000e620008301000 */
        /* <DEDUP_REMOVED lines=31> */
[----:B--2---:R-:W1:Y:S01]  /*0d10*/  F2F.F32.F64 R53, UR6 ;  /* 0x0000000600357d10 */ /* 0x004e620008301000 */
[CC--:B------:R-:W-:Y:S01]  /*0d20*/  FFMA R51, R37.reuse, R15.reuse, R2 ;  /* 0x0000000f25337223 */ /* 0x0c0fe20000000002 */
[C---:B------:R-:W-:Y:S01]  /*0d30*/  FFMA R15, R38.reuse, R15, R7 ;  /* 0x0000000f260f7223 */ /* 0x040fe20000000007 */
[-C--:B0-----:R-:W-:Y:S01]  /*0d40*/  FFMA R9, R37, R3.reuse, R4 ;  /* 0x0000000325097223 */ /* 0x081fe20000000004 */
[-C--:B------:R-:W-:Y:S01]  /*0d50*/  FFMA R46, R38, R3.reuse, R17 ;  /* 0x00000003262e7223 */ /* 0x080fe20000000011 */
[----:B------:R-:W-:Y:S02]  /*0d60*/  FFMA R50, R36, R3, R5 ;  /* 0x0000000324327223 */ /* 0x000fe40000000005 */
[-C--:B------:R-:W-:Y:S01]  /*0d70*/  FMUL R49, R48, R9.reuse ;  /* 0x0000000930317220 */ /* 0x080fe20000400000 */
[----:B------:R-:W-:Y:S01]  /*0d80*/  FMUL R7, R51, R46 ;  /* 0x0000002e33077220 */ /* 0x000fe20000400000 */
[CC--:B------:R-:W-:Y:S01]  /*0d90*/  FMUL R17, R15.reuse, R50.reuse ;  /* 0x000000320f117220 */ /* 0x0c0fe20000400000 */
[----:B------:R-:W-:Y:S01]  /*0da0*/  FMUL R5, R15, R9 ;  /* 0x000000090f057220 */ /* 0x000fe20000400000 */
[-C--:B-1----:R-:W-:Y:S01]  /*0db0*/  FFMA R8, R38, R53.reuse, R8 ;  /* 0x0000003526087223 */ /* 0x082fe20000000008 */
[-C--:B------:R-:W-:Y:S01]  /*0dc0*/  FFMA R2, R36, R53.reuse, R13 ;  /* 0x0000003524027223 */ /* 0x080fe2000000000d */
[----:B------:R-:W-:Y:S01]  /*0dd0*/  FFMA R53, R37, R53, R6 ;  /* 0x0000003525357223 */ /* 0x000fe20000000006 */
[----:B------:R-:W-:Y:S01]  /*0de0*/  FMUL R6, R51, R50 ;  /* 0x0000003233067220 */ /* 0x000fe20000400000 */
[----:B------:R-:W-:Y:S01]  /*0df0*/  FMUL R3, R8, R49 ;  /* 0x0000003108037220 */ /* 0x000fe20000400000 */
[----:B------:R-:W-:-:S03]  /*0e00*/  FMUL R16, R48, R46 ;  /* 0x0000002e30107220 */ /* 0x000fc60000400000 */
[----:B------:R-:W-:-:S04]  /*0e10*/  FFMA R4, R2, R7, R3 ;  /* 0x0000000702047223 */ /* 0x000fc80000000003 */
[----:B------:R-:W-:-:S04]  /*0e20*/  FFMA R3, R53, R17, R4 ;  /* 0x0000001135037223 */ /* 0x000fc80000000004 */
[----:B------:R-:W-:-:S04]  /*0e30*/  FFMA R3, R2, -R5, R3 ;  /* 0x8000000502037223 */ /* 0x000fc80000000003 */
[----:B------:R-:W-:-:S04]  /*0e40*/  FFMA R4, -R8, R6, R3 ;  /* 0x0000000608047223 */ /* 0x000fc80000000103 */
[----:B------:R-:W-:-:S05]  /*0e50*/  FFMA R39, -R53, R16, R4 ;  /* 0x0000001035277223 */ /* 0x000fca0000000104 */
[----:B------:R-:W-:-:S04]  /*0e60*/  IADD3 R3, PT, PT, R39, 0x1800000, RZ ;  /* 0x0180000027037810 */ /* 0x000fc80007ffe0ff */
[----:B------:R-:W-:-:S04]  /*0e70*/  LOP3.LUT R3, R3, 0x7f800000, RZ, 0xc0, !PT ;  /* 0x7f80000003037812 */ /* 0x000fc800078ec0ff */
[----:B------:R-:W-:-:S13]  /*0e80*/  ISETP.GT.U32.AND P0, PT, R3, 0x1ffffff, PT ;  /* 0x01ffffff0300780c */ /* 0x000fda0003f04070 */
[----:B------:R-:W-:Y:S05]  /*0e90*/  @P0 BRA `(.L_x_43) ;  /* 0x00000000000c0947 */ /* 0x000fea0003800000 */
[----:B------:R-:W-:-:S07]  /*0ea0*/  MOV R10, 0xec0 ;  /* 0x00000ec0000a7802 */ /* 0x000fce0000000f00 */
[----:B------:R-:W-:Y:S05]  /*0eb0*/  CALL.REL.NOINC `($__internal_3_$__cuda_sm20_rcp_rn_f32_slowpath) ;  /* 0x0000002000c87944 */ /* 0x000fea0003c00000 */
[----:B------:R-:W-:Y:S05]  /*0ec0*/  BRA `(.L_x_44) ;  /* 0x0000000000107947 */ /* 0x000fea0003800000 */
.L_x_43:
[----:B------:R-:W0:Y:S02]  /*0ed0*/  MUFU.RCP R4, R39 ;  /* 0x0000002700047308 */ /* 0x000e240000001000 */
[----:B0-----:R-:W-:-:S04]  /*0ee0*/  FFMA R3, R39, R4, -1 ;  /* 0xbf80000027037423 */ /* 0x001fc80000000004 */
[----:B------:R-:W-:-:S04]  /*0ef0*/  FADD.FTZ R3, -R3, -RZ ;  /* 0x800000ff03037221 */ /* 0x000fc80000010100 */
[----:B------:R-:W-:-:S07]  /*0f00*/  FFMA R4, R4, R3, R4 ;  /* 0x0000000304047223 */ /* 0x000fce0000000004 */
.L_x_44:
[----:B------:R-:W-:Y:S05]  /*0f10*/  BSYNC.RECONVERGENT B0 ;  /* 0x0000000000007941 */ /* 0x000fea0003800200 */
.L_x_42:
[-C--:B------:R-:W-:Y:S01]  /*0f20*/  FMUL R10, R46, R53.reuse ;  /* 0x000000352e0a7220 */ /* 0x080fe20000400000 */
[----:B------:R-:W-:Y:S01]  /*0f30*/  FMUL R47, R9, R2 ;  /* 0x00000002092f7220 */ /* 0x000fe20000400000 */
[----:B------:R-:W-:Y:S01]  /*0f40*/  FADD R5, R7, -R5 ;  /* 0x8000000507057221 */ /* 0x000fe20000000000 */
[----:B------:R-:W-:Y:S01]  /*0f50*/  FADD R49, R49, -R6 ;  /* 0x8000000631317221 */ /* 0x000fe20000000000 */
[-C--:B------:R-:W-:Y:S01]  /*0f60*/  FFMA R3, R9, R8.reuse, -R10 ;  /* 0x0000000809037223 */ /* 0x080fe2000000080a */
[----:B------:R-:W-:Y:S01]  /*0f70*/  FMUL R10, R51, R8 ;  /* 0x00000008330a7220 */ /* 0x000fe20000400000 */
[----:B------:R-:W-:Y:S01]  /*0f80*/  FMUL R9, R15, R2 ;  /* 0x000000020f097220 */ /* 0x000fe20000400000 */
[CC--:B------:R-:W-:Y:S01]  /*0f90*/  FFMA R47, R50.reuse, R53.reuse, -R47 ;  /* 0x00000035322f7223 */ /* 0x0c0fe2000000082f */
[----:B------:R-:W-:Y:S01]  /*0fa0*/  FMUL R3, R3, R4 ;  /* 0x0000000403037220 */ /* 0x000fe20000400000 */
[----:B------:R-:W-:Y:S01]  /*0fb0*/  FFMA R11, R15, R53, -R10 ;  /* 0x000000350f0b7223 */ /* 0x000fe2000000080a */
[----:B------:R-:W-:Y:S01]  /*0fc0*/  FMUL R15, R50, R8 ;  /* 0x00000008320f7220 */ /* 0x000fe20000400000 */
[-C--:B------:R-:W-:Y:S01]  /*0fd0*/  FMUL R47, R47, R4.reuse ;  /* 0x000000042f2f7220 */ /* 0x080fe20000400000 */
[----:B------:R-:W0:Y:S01]  /*0fe0*/  F2F.F64.F32 R44, R3 ;  /* 0x00000003002c7310 */ /* 0x000e220000201800 */
[----:B------:R-:W-:Y:S01]  /*0ff0*/  FMUL R12, R11, R4 ;  /* 0x000000040b0c7220 */ /* 0x000fe20000400000 */
[----:B------:R-:W-:-:S06]  /*1000*/  FFMA R46, R46, R2, -R15 ;  /* 0x000000022e2e7223 */ /* 0x000fcc000000080f */
[----:B------:R-:W-:Y:S01]  /*1010*/  F2F.F64.F32 R12, R12 ;  /* 0x0000000c000c7310 */ /* 0x000fe20000201800 */
[C---:B0-----:R-:W-:Y:S02]  /*1020*/  DFMA R10, R44.reuse, UR16, RZ ;  /* 0x000000102c0a7c2b */ /* 0x041fe400080000ff */
[----:B------:R-:W-:-:S05]  /*1030*/  DFMA R56, R44, UR10, RZ ;  /* 0x0000000a2c387c2b */ /* 0x000fca00080000ff */
[----:B------:R-:W0:Y:S08]  /*1040*/  F2F.F32.F64 R52, R10 ;  /* 0x0000000a00347310 */ /* 0x000e300000301000 */
[----:B------:R-:W1:Y:S08]  /*1050*/  F2F.F32.F64 R56, R56 ;  /* 0x0000003800387310 */ /* 0x000e700000301000 */
[----:B0-----:R-:W0:Y:S08]  /*1060*/  F2F.F64.F32 R10, R52 ;  /* 0x00000034000a7310 */ /* 0x001e300000201800 */
[----:B-1----:R1:W2:Y:S01]  /*1070*/  F2F.F64.F32 R54, R56 ;  /* 0x0000003800367310 */ /* 0x0022a20000201800 */
[----:B0-----:R-:W-:Y:S01]  /*1080*/  DFMA R10, R12, UR18, R10 ;  /* 0x000000120c0a7c2b */ /* 0x001fe2000800000a */
[----:B-1----:R-:W-:-:S06]  /*1090*/  FMUL R56, R5, R4 ;  /* 0x0000000405387220 */ /* 0x002fcc0000400000 */
[----:B------:R0:W-:Y:S01]  /*10a0*/  F2F.F32.F64 R3, R10 ;  /* 0x0000000a00037310 */ /* 0x0001e20000301000 */
[----:B--2---:R-:W-:-:S07]  /*10b0*/  DFMA R54, R12, UR12, R54 ;  /* 0x0000000c0c367c2b */ /* 0x004fce0008000036 */
[----:B------:R-:W1:Y:S01]  /*10c0*/  F2F.F32.F64 R14, R54 ;  /* 0x00000036000e7310 */ /* 0x000e620000301000 */
[----:B0-----:R-:W-:Y:S01]  /*10d0*/  FFMA R10, R48, R8, -R9 ;  /* 0x00000008300a7223 */ /* 0x001fe20000000809 */
[----:B------:R-:W-:-:S06]  /*10e0*/  DFMA R8, R44, UR22, RZ ;  /* 0x000000162c087c2b */ /* 0x000fcc00080000ff */
[----:B------:R-:W0:Y:S08]  /*10f0*/  F2F.F32.F64 R50, R8 ;  /* 0x0000000800327310 */ /* 0x000e300000301000 */
[----:B-1----:R-:W-:Y:S08]  /*1100*/  F2F.F64.F32 R14, R14 ;  /* 0x0000000e000e7310 */ /* 0x002ff00000201800 */
[----:B0-----:R-:W0:Y:S02]  /*1110*/  F2F.F64.F32 R8, R50 ;  /* 0x0000003200087310 */ /* 0x001e240000201800 */
[----:B0-----:R-:W-:-:S06]  /*1120*/  DFMA R8, R12, UR24, R8 ;  /* 0x000000180c087c2b */ /* 0x001fcc0008000008 */
[----:B------:R0:W-:Y:S02]  /*1130*/  F2F.F32.F64 R11, R8 ;  /* 0x00000008000b7310 */ /* 0x0001e40000301000 */
[----:B0-----:R-:W-:Y:S01]  /*1140*/  FMUL R8, R48, R53 ;  /* 0x0000003530087220 */ /* 0x001fe20000400000 */
[----:B------:R-:W-:-:S06]  /*1150*/  DFMA R52, R44, UR28, RZ ;  /* 0x0000001c2c347c2b */ /* 0x000fcc00080000ff */
[----:B------:R-:W0:Y:S08]  /*1160*/  F2F.F32.F64 R48, R52 ;  /* 0x0000003400307310 */ /* 0x000e300000301000 */
[----:B0-----:R-:W0:Y:S02]  /*1170*/  F2F.F64.F32 R52, R48 ;  /* 0x0000003000347310 */ /* 0x001e240000201800 */
[----:B0-----:R-:W-:-:S06]  /*1180*/  DFMA R52, R12, UR30, R52 ;  /* 0x0000001e0c347c2b */ /* 0x001fcc0008000034 */
[----:B------:R0:W-:Y:S02]  /*1190*/  F2F.F32.F64 R9, R52 ;  /* 0x0000003400097310 */ /* 0x0001e40000301000 */
[----:B0-----:R-:W-:-:S06]  /*11a0*/  DFMA R52, R44, UR34, RZ ;  /* 0x000000222c347c2b */ /* 0x001fcc00080000ff */
[----:B------:R-:W0:Y:S08]  /*11b0*/  F2F.F32.F64 R50, R52 ;  /* 0x0000003400327310 */ /* 0x000e300000301000 */
[----:B0-----:R-:W0:Y:S02]  /*11c0*/  F2F.F64.F32 R52, R50 ;  /* 0x0000003200347310 */ /* 0x001e240000201800 */
[----:B0-----:R-:W-:-:S06]  /*11d0*/  DFMA R52, R12, UR36, R52 ;  /* 0x000000240c347c2b */ /* 0x001fcc0008000034 */
[----:B------:R0:W-:Y:S02]  /*11e0*/  F2F.F32.F64 R7, R52 ;  /* 0x0000003400077310 */ /* 0x0001e40000301000 */
[----:B0-----:R-:W-:Y:S01]  /*11f0*/  FADD R53, R17, -R16 ;  /* 0x8000001011357221 */ /* 0x001fe20000000000 */
[----:B------:R-:W-:-:S06]  /*1200*/  DFMA R16, R44, UR40, RZ ;  /* 0x000000282c107c2b */ /* 0x000fcc00080000ff */
[----:B------:R-:W0:Y:S08]  /*1210*/  F2F.F32.F64 R48, R16 ;  /* 0x0000001000307310 */ /* 0x000e300000301000 */
[----:B0-----:R-:W0:Y:S02]  /*1220*/  F2F.F64.F32 R16, R48 ;  /* 0x0000003000107310 */ /* 0x001e240000201800 */
[----:B0-----:R-:W-:-:S06]  /*1230*/  DFMA R16, R12, UR42, R16 ;  /* 0x0000002a0c107c2b */ /* 0x001fcc0008000010 */
[----:B------:R0:W-:Y:S02]  /*1240*/  F2F.F32.F64 R52, R16 ;  /* 0x0000001000347310 */ /* 0x0001e40000301000 */
[C---:B0-----:R-:W-:Y:S02]  /*1250*/  DFMA R16, R44.reuse, UR46, RZ ;  /* 0x0000002e2c107c2b */ /* 0x041fe400080000ff */
[----:B------:R-:W-:-:S04]  /*1260*/  DFMA R44, R44, UR52, RZ ;  /* 0x000000342c2c7c2b */ /* 0x000fc800080000ff */
[----:B------:R-:W0:Y:S08]  /*1270*/  F2F.F32.F64 R57, R16 ;  /* 0x0000001000397310 */ /* 0x000e300000301000 */
[----:B------:R-:W1:Y:S08]  /*1280*/  F2F.F32.F64 R58, R44 ;  /* 0x0000002c003a7310 */ /* 0x000e700000301000 */
[----:B0-----:R-:W0:Y:S08]  /*1290*/  F2F.F64.F32 R44, R57 ;  /* 0x00000039002c7310 */ /* 0x001e300000201800 */
[----:B-1----:R-:W1:Y:S01]  /*12a0*/  F2F.F64.F32 R16, R58 ;  /* 0x0000003a00107310 */ /* 0x002e620000201800 */
[----:B0-----:R-:W-:-:S07]  /*12b0*/  DFMA R44, R12, UR48, R44 ;  /* 0x000000300c2c7c2b */ /* 0x001fce000800002c */
[----:B------:R-:W-:Y:S01]  /*12c0*/  F2F.F32.F64 R50, R44 ;  /* 0x0000002c00327310 */ /* 0x000fe20000301000 */
[----:B-1----:R-:W-:-:S07]  /*12d0*/  DFMA R16, R12, UR54, R16 ;  /* 0x000000360c107c2b */ /* 0x002fce0008000010 */
[----:B------:R-:W0:Y:S08]  /*12e0*/  F2F.F64.F32 R44, R56 ;  /* 0x00000038002c7310 */ /* 0x000e300000201800 */
[----:B------:R-:W1:Y:S01]  /*12f0*/  F2F.F64.F32 R12, R3 ;  /* 0x00000003000c7310 */ /* 0x000e620000201800 */
[----:B0-----:R-:W-:-:S07]  /*1300*/  DFMA R54, R44, UR14, R14 ;  /* 0x0000000e2c367c2b */ /* 0x001fce000800000e */
[----:B------:R-:W-:Y:S01]  /*1310*/  F2F.F32.F64 R48, R16 ;  /* 0x0000001000307310 */ /* 0x000fe20000301000 */
[----:B-1----:R-:W-:-:S07]  /*1320*/  DFMA R60, R44, UR20, R12 ;  /* 0x000000142c3c7c2b */ /* 0x002fce000800000c */
[----:B------:R-:W0:Y:S08]  /*1330*/  F2F.F64.F32 R16, R11 ;  /* 0x0000000b00107310 */ /* 0x000e300000201800 */
[----:B------:R-:W1:Y:S01]  /*1340*/  F2F.F64.F32 R14, R9 ;  /* 0x00000009000e7310 */ /* 0x000e620000201800 */
[----:B0-----:R-:W-:-:S07]  /*1350*/  DFMA R58, R44, UR26, R16 ;  /* 0x0000001a2c3a7c2b */ /* 0x001fce0008000010 */
[----:B------:R-:W0:Y:S01]  /*1360*/  F2F.F64.F32 R12, R7 ;  /* 0x00000007000c7310 */ /* 0x000e220000201800 */
[----:B-1----:R-:W-:-:S07]  /*1370*/  DFMA R56, R44, UR32, R14 ;  /* 0x000000202c387c2b */ /* 0x002fce000800000e */
[----:B------:R0:W1:Y:S08]  /*1380*/  F2F.F32.F64 R3, R54 ;  /* 0x0000003600037310 */ /* 0x0000700000301000 */
[----:B------:R2:W3:Y:S01]  /*1390*/  F2F.F64.F32 R14, R50 ;  /* 0x00000032000e7310 */ /* 0x0004e20000201800 */
[C---:B0-----:R-:W-:Y:S01]  /*13a0*/  DFMA R54, R44.reuse, UR38, R12 ;  /* 0x000000262c367c2b */ /* 0x041fe2000800000c */
[----:B-1----:R-:W-:Y:S06]  /*13b0*/  STL [R1], R3 ;  /* 0x0000000301007387 */ /* 0x002fec0000100800 */
[----:B------:R-:W0:Y:S01]  /*13c0*/  F2F.F64.F32 R12, R52 ;  /* 0x00000034000c7310 */ /* 0x000e220000201800 */
[----:B--2---:R-:W-:Y:S01]  /*13d0*/  FMUL R50, R53, R4 ;  /* 0x0000000435327220 */ /* 0x004fe20000400000 */
[----:B------:R-:W-:Y:S01]  /*13e0*/  STL [R1+0x24], R3 ;  /* 0x0000240301007387 */ /* 0x000fe20000100800 */
[----:B---3--:R-:W-:-:S05]  /*13f0*/  DFMA R14, R44, UR50, R14 ;  /* 0x000000322c0e7c2b */ /* 0x008fca000800000e */
[----:B------:R-:W1:Y:S01]  /*1400*/  F2F.F64.F32 R16, R48 ;  /* 0x0000003000107310 */ /* 0x000e620000201800 */
[----:B0-----:R-:W-:-:S07]  /*1410*/  DFMA R12, R44, UR44, R12 ;  /* 0x0000002c2c0c7c2b */ /* 0x001fce000800000c */
[----:B------:R-:W0:Y:S01]  /*1420*/  F2F.F32.F64 R5, R60 ;  /* 0x0000003c00057310 */ /* 0x000e220000301000 */
[----:B-1----:R-:W-:-:S07]  /*1430*/  DFMA R16, R44, UR6, R16 ;  /* 0x000000062c107c2b */ /* 0x002fce0008000010 */
[----:B------:R1:W2:Y:S01]  /*1440*/  F2F.F32.F64 R11, R54 ;  /* 0x00000036000b7310 */ /* 0x0002a20000301000 */
[-C--:B------:R-:W-:Y:S01]  /*1450*/  FMUL R44, R46, R4.reuse ;  /* 0x000000042e2c7220 */ /* 0x080fe20000400000 */
[----:B0-----:R-:W-:Y:S06]  /*1460*/  STL [R1+0x48], R5 ;  /* 0x0000480501007387 */ /* 0x001fec0000100800 */
[----:B------:R-:W0:Y:S01]  /*1470*/  F2F.F64.F32 R44, R44 ;  /* 0x0000002c002c7310 */ /* 0x000e220000201800 */
[----:B-1----:R-:W-:Y:S01]  /*1480*/  FMUL R54, R10, R4 ;  /* 0x000000040a367220 */ /* 0x002fe20000400000 */
[----:B------:R-:W-:Y:S04]  /*1490*/  STL [R1+0x6c], R5 ;  /* 0x00006c0501007387 */ /* 0x000fe80000100800 */
[----:B--2---:R-:W-:Y:S02]  /*14a0*/  STL [R1+0x120], R11 ;  /* 0x0001200b01007387 */ /* 0x004fe40000100800 */
[----:B------:R-:W1:Y:S02]  /*14b0*/  F2F.F32.F64 R9, R56 ;  /* 0x0000003800097310 */ /* 0x000e640000301000 */
[----:B------:R-:W-:Y:S01]  /*14c0*/  STL [R1+0x144], R11 ;  /* 0x0001440b01007387 */ /* 0x000fe20000100800 */
[----:B0-----:R-:W-:-:S05]  /*14d0*/  DFMA R60, R44, UR10, RZ ;  /* 0x0000000a2c3c7c2b */ /* 0x001fca00080000ff */
[----:B------:R-:W-:Y:S01]  /*14e0*/  F2F.F64.F32 R54, R54 ;  /* 0x0000003600367310 */ /* 0x000fe20000201800 */
[----:B-1----:R-:W-:Y:S07]  /*14f0*/  STL [R1+0xd8], R9 ;  /* 0x0000d80901007387 */ /* 0x002fee0000100800 */
[----:B------:R-:W0:Y:S01]  /*1500*/  F2F.F32.F64 R46, R60 ;  /* 0x0000003c002e7310 */ /* 0x000e220000301000 */
[----:B------:R-:W-:Y:S07]  /*1510*/  STL [R1+0xfc], R9 ;  /* 0x0000fc0901007387 */ /* 0x000fee0000100800 */
[----:B------:R-:W1:Y:S08]  /*1520*/  F2F.F32.F64 R13, R12 ;  /* 0x0000000c000d7310 */ /* 0x000e700000301000 */
[----:B0-----:R-:W0:Y:S01]  /*1530*/  F2F.F64.F32 R56, R46 ;  /* 0x0000002e00387310 */ /* 0x001e220000201800 */
[----:B-1----:R-:W-:Y:S07]  /*1540*/  STL [R1+0x168], R13 ;  /* 0x0001680d01007387 */ /* 0x002fee0000100800 */
[----:B------:R1:W2:Y:S01]  /*1550*/  F2F.F32.F64 R7, R58 ;  /* 0x0000003a00077310 */ /* 0x0002a20000301000 */
[----:B------:R-:W-:Y:S01]  /*1560*/  STL [R1+0x18c], R13 ;  /* 0x00018c0d01007387 */ /* 0x000fe20000100800 */
[----:B0-----:R-:W-:-:S06]  /*1570*/  DFMA R56, R54, UR12, R56 ;  /* 0x0000000c36387c2b */ /* 0x001fcc0008000038 */
[----:B------:R0:W3:Y:S01]  /*1580*/  F2F.F32.F64 R17, R16 ;  /* 0x0000001000117310 */ /* 0x0000e20000301000 */
[----:B-1----:R-:W-:-:S04]  /*1590*/  FFMA R59, R51, R2, -R8 ;  /* 0x00000002333b7223 */ /* 0x002fc80000000808 */
[-C--:B------:R-:W-:Y:S01]  /*15a0*/  FMUL R46, R59, R4.reuse ;  /* 0x000000043b2e7220 */ /* 0x080fe20000400000 */
[----:B--2---:R-:W-:Y:S02]  /*15b0*/  STL [R1+0x90], R7 ;  /* 0x0000900701007387 */ /* 0x004fe40000100800 */
[----:B------:R1:W2:Y:S01]  /*15c0*/  F2F.F32.F64 R10, R56 ;  /* 0x00000038000a7310 */ /* 0x0002a20000301000 */
[----:B0-----:R-:W-:Y:S01]  /*15d0*/  FMUL R16, R49, R4 ;  /* 0x0000000431107220 */ /* 0x001fe20000400000 */
[----:B------:R-:W-:Y:S04]  /*15e0*/  STL [R1+0xb4], R7 ;  /* 0x0000b40701007387 */ /* 0x000fe80000100800 */
[----:B---3--:R-:W-:Y:S02]  /*15f0*/  STL [R1+0x1f8], R17 ;  /* 0x0001f81101007387 */ /* 0x008fe40000100800 */
[----:B------:R-:W-:Y:S01]  /*1600*/  F2F.F64.F32 R50, R50 ;  /* 0x0000003200327310 */ /* 0x000fe20000201800 */
[C---:B-1----:R-:W-:Y:S01]  /*1610*/  DFMA R56, R44.reuse, UR16, RZ ;  /* 0x000000102c387c2b */ /* 0x042fe200080000ff */
[----:B------:R-:W-:Y:S06]  /*1620*/  STL [R1+0x21c], R17 ;  /* 0x00021c1101007387 */ /* 0x000fec0000100800 */
[----:B------:R0:W1:Y:S08]  /*1630*/  F2F.F32.F64 R12, R56 ;  /* 0x00000038000c7310 */ /* 0x0000700000301000 */
[----:B--2---:R-:W2:Y:S01]  /*1640*/  F2F.F64.F32 R60, R10 ;  /* 0x0000000a003c7310 */ /* 0x004ea20000201800 */
[----:B0-----:R-:W-:-:S07]  /*1650*/  DFMA R56, R44, UR28, RZ ;  /* 0x0000001c2c387c2b */ /* 0x001fce00080000ff */
[----:B-1----:R-:W0:Y:S01]  /*1660*/  F2F.F64.F32 R52, R12 ;  /* 0x0000000c00347310 */ /* 0x002e220000201800 */
[----:B--2---:R-:W-:-:S07]  /*1670*/  DFMA R60, R50, UR14, R60 ;  /* 0x0000000e323c7c2b */ /* 0x004fce000800003c */
[----:B------:R1:W-:Y:S01]  /*1680*/  F2F.F32.F64 R6, R56 ;  /* 0x0000003800067310 */ /* 0x0003e20000301000 */
[----:B0-----:R-:W-:-:S07]  /*1690*/  DFMA R52, R54, UR18, R52 ;  /* 0x0000001236347c2b */ /* 0x001fce0008000034 */
[----:B------:R-:W0:Y:S01]  /*16a0*/  F2F.F32.F64 R2, R60 ;  /* 0x0000003c00027310 */ /* 0x000e220000301000 */
[----:B-1----:R-:W-:-:S07]  /*16b0*/  DFMA R56, R44, UR34, RZ ;  /* 0x000000222c387c2b */ /* 0x002fce00080000ff */
[----:B------:R1:W-:Y:S01]  /*16c0*/  F2F.F32.F64 R48, R52 ;  /* 0x0000003400307310 */ /* 0x0003e20000301000 */
[----:B0-----:R-:W-:Y:S07]  /*16d0*/  STL.64 [R1+0x40], R2 ;  /* 0x0000400201007387 */ /* 0x001fee0000100a00 */
[----:B------:R-:W0:Y:S01]  /*16e0*/  F2F.F64.F32 R60, R6 ;  /* 0x00000006003c7310 */ /* 0x000e220000201800 */
[----:B-1----:R-:W-:Y:S01]  /*16f0*/  DFMA R52, R44, UR22, RZ ;  /* 0x000000162c347c2b */ /* 0x002fe200080000ff */
[----:B------:R-:W-:Y:S04]  /*1700*/  STL [R1+0x1c], R2 ;  /* 0x00001c0201007387 */ /* 0x000fe80000100800 */
[----:B------:R1:W-:Y:S02]  /*1710*/  STL [R1+0xc], R2 ;  /* 0x00000c0201007387 */ /* 0x0003e40000100800 */
[----:B------:R-:W2:Y:S01]  /*1720*/  F2F.F32.F64 R8, R52 ;  /* 0x0000003400087310 */ /* 0x000ea20000301000 */
[----:B0-----:R-:W-:-:S07]  /*1730*/  DFMA R60, R54, UR30, R60 ;  /* 0x0000001e363c7c2b */ /* 0x001fce000800003c */
[----:B------:R0:W-:Y:S08]  /*1740*/  F2F.F32.F64 R4, R56 ;  /* 0x0000003800047310 */ /* 0x0001f00000301000 */
[----:B--2---:R-:W2:Y:S01]  /*1750*/  F2F.F64.F32 R52, R8 ;  /* 0x0000000800347310 */ /* 0x004ea20000201800 */
[----:B0-----:R-:W-:-:S07]  /*1760*/  DFMA R56, R44, UR46, RZ ;  /* 0x0000002e2c387c2b */ /* 0x001fce00080000ff */
[----:B------:R-:W0:Y:S01]  /*1770*/  F2F.F32.F64 R15, R14 ;  /* 0x0000000e000f7310 */ /* 0x000e220000301000 */
[----:B--2---:R-:W-:-:S07]  /*1780*/  DFMA R52, R54, UR24, R52 ;  /* 0x0000001836347c2b */ /* 0x004fce0008000034 */
[----:B------:R2:W-:Y:S01]  /*1790*/  F2F.F32.F64 R10, R60 ;  /* 0x0000003c000a7310 */ /* 0x0005e20000301000 */
[----:B0-----:R-:W-:Y:S07]  /*17a0*/  STL [R1+0x1b0], R15 ;  /* 0x0001b00f01007387 */ /* 0x001fee0000100800 */
[----:B------:R-:W-:Y:S01]  /*17b0*/  F2F.F32.F64 R14, R52 ;  /* 0x00000034000e7310 */ /* 0x000fe20000301000 */
[----:B--2---:R-:W-:Y:S01]  /*17c0*/  DFMA R60, R44, UR40, RZ ;  /* 0x000000282c3c7c2b */ /* 0x004fe200080000ff */
[----:B------:R-:W-:Y:S06]  /*17d0*/  STL [R1+0x1d4], R15 ;  /* 0x0001d40f01007387 */ /* 0x000fec0000100800 */
[----:B------:R-:W0:Y:S08]  /*17e0*/  F2F.F64.F32 R52, R4 ;  /* 0x0000000400347310 */ /* 0x000e300000201800 */
[----:B------:R2:W-:Y:S01]  /*17f0*/  F2F.F32.F64 R6, R56 ;  /* 0x0000003800067310 */ /* 0x0005e20000301000 */
[----:B0-----:R-:W-:-:S07]  /*1800*/  DFMA R52, R54, UR36, R52 ;  /* 0x0000002436347c2b */ /* 0x001fce0008000034 */
[----:B------:R-:W0:Y:S01]  /*1810*/  F2F.F32.F64 R60, R60 ;  /* 0x0000003c003c7310 */ /* 0x000e220000301000 */
[----:B--2---:R-:W-:-:S07]  /*1820*/  DFMA R56, R44, UR52, RZ ;  /* 0x000000342c387c2b */ /* 0x004fce00080000ff */
[----:B------:R-:W-:Y:S08]  /*1830*/  F2F.F32.F64 R8, R56 ;  /* 0x0000003800087310 */ /* 0x000ff00000301000 */
[----:B------:R-:W-:Y:S08]  /*1840*/  F2F.F32.F64 R49, R52 ;  /* 0x0000003400317310 */ /* 0x000ff00000301000 */
[----:B0-----:R-:W0:Y:S08]  /*1850*/  F2F.F64.F32 R58, R60 ;  /* 0x0000003c003a7310 */ /* 0x001e300000201800 */
[----:B------:R-:W2:Y:S01]  /*1860*/  F2F.F64.F32 R52, R6 ;  /* 0x0000000600347310 */ /* 0x000ea20000201800 */
[----:B0-----:R-:W-:-:S07]  /*1870*/  DFMA R58, R54, UR42, R58 ;  /* 0x0000002a363a7c2b */ /* 0x001fce000800003a */
[----:B------:R-:W0:Y:S01]  /*1880*/  F2F.F64.F32 R44, R8 ;  /* 0x00000008002c7310 */ /* 0x000e220000201800 */
[----:B--2---:R-:W-:-:S07]  /*1890*/  DFMA R52, R54, UR48, R52 ;  /* 0x0000003036347c2b */ /* 0x004fce0008000034 */
[----:B------:R-:W-:Y:S01]  /*18a0*/  F2F.F32.F64 R12, R58 ;  /* 0x0000003a000c7310 */ /* 0x000fe20000301000 */
[----:B0-----:R-:W-:-:S07]  /*18b0*/  DFMA R44, R54, UR54, R44 ;  /* 0x00000036362c7c2b */ /* 0x001fce000800002c */
[----:B------:R-:W0:Y:S08]  /*18c0*/  F2F.F64.F32 R58, R10 ;  /* 0x0000000a003a7310 */ /* 0x000e300000201800 */
[----:B------:R-:W2:Y:S01]  /*18d0*/  F2F.F64.F32 R54, R14 ;  /* 0x0000000e00367310 */ /* 0x000ea20000201800 */
[----:B0-----:R-:W-:-:S07]  /*18e0*/  DFMA R58, R50, UR32, R58 ;  /* 0x00000020323a7c2b */ /* 0x001fce000800003a */
[----:B------:R-:W0:Y:S01]  /*18f0*/  F2F.F64.F32 R60, R12 ;  /* 0x0000000c003c7310 */ /* 0x000e220000201800 */
[----:B--2---:R-:W-:-:S07]  /*1900*/  DFMA R54, R50, UR26, R54 ;  /* 0x0000001a32367c2b */ /* 0x004fce0008000036 */
[----:B------:R-:W-:Y:S01]  /*1910*/  F2F.F32.F64 R52, R52 ;  /* 0x0000003400347310 */ /* 0x000fe20000301000 */
[----:B0-----:R-:W-:-:S07]  /*1920*/  DFMA R60, R50, UR44, R60 ;  /* 0x0000002c323c7c2b */ /* 0x001fce000800003c */
[----:B------:R-:W0:Y:S08]  /*1930*/  F2F.F32.F64 R6, R54 ;  /* 0x0000003600067310 */ /* 0x000e300000301000 */
[----:B------:R-:W2:Y:S01]  /*1940*/  F2F.F64.F32 R54, R47 ;  /* 0x0000002f00367310 */ /* 0x000ea20000201800 */
[----:B0-----:R-:W-:Y:S07]  /*1950*/  STL [R1+0xac], R6 ;  /* 0x0000ac0601007387 */ /* 0x001fee0000100800 */
[----:B------:R-:W-:Y:S01]  /*1960*/  F2F.F32.F64 R44, R44 ;  /* 0x0000002c002c7310 */ /* 0x000fe20000301000 */
[----:B------:R-:W-:Y:S04]  /*1970*/  STL [R1+0x9c], R6 ;  /* 0x00009c0601007387 */ /* 0x000fe80000100800 */
[----:B------:R-:W-:Y:S03]  /*1980*/  STL.64 [R1+0xd0], R6 ;  /* 0x0000d00601007387 */ /* 0x000fe60000100a00 */
[----:B------:R2:W0:Y:S08]  /*1990*/  F2F.F32.F64 R8, R58 ;  /* 0x0000003a00087310 */ /* 0x0004300000301000 */
[----:B-1----:R-:W1:Y:S01]  /*19a0*/  F2F.F64.F32 R2, R48 ;  /* 0x0000003000027310 */ /* 0x002e620000201800 */
[----:B--2---:R-:W-:Y:S01]  /*19b0*/  DFMA R58, R54, UR10, RZ ;  /* 0x0000000a363a7c2b */ /* 0x004fe200080000ff */
[----:B0-----:R-:W-:Y:S06]  /*19c0*/  STL [R1+0xf4], R8 ;  /* 0x0000f40801007387 */ /* 0x001fec0000100800 */
[----:B------:R0:W2:Y:S01]  /*19d0*/  F2F.F32.F64 R12, R60 ;  /* 0x0000003c000c7310 */ /* 0x0000a20000301000 */
[----:B------:R-:W-:Y:S01]  /*19e0*/  STL [R1+0xe4], R8 ;  /* 0x0000e40801007387 */ /* 0x000fe20000100800 */
[----:B-1----:R-:W-:-:S06]  /*19f0*/  DFMA R2, R50, UR20, R2 ;  /* 0x0000001432027c2b */ /* 0x002fcc0008000002 */
[----:B------:R-:W1:Y:S01]  /*1a00*/  F2F.F64.F32 R56, R49 ;  /* 0x0000003100387310 */ /* 0x000e620000201800 */
[----:B------:R-:W-:Y:S01]  /*1a10*/  STL.64 [R1+0x118], R8 ;  /* 0x0001180801007387 */ /* 0x000fe20000100a00 */
[----:B0-----:R-:W-:-:S03]  /*1a20*/  DFMA R60, R54, UR16, RZ ;  /* 0x00000010363c7c2b */ /* 0x001fc600080000ff */
[----:B--2---:R-:W-:Y:S03]  /*1a30*/  STL [R1+0x184], R12 ;  /* 0x0001840c01007387 */ /* 0x004fe60000100800 */
[----:B------:R-:W0:Y:S01]  /*1a40*/  F2F.F64.F32 R52, R52 ;  /* 0x0000003400347310 */ /* 0x000e220000201800 */
[----:B------:R-:W-:Y:S01]  /*1a50*/  STL [R1+0x174], R12 ;  /* 0x0001740c01007387 */ /* 0x000fe20000100800 */
[----:B-1----:R-:W-:-:S06]  /*1a60*/  DFMA R56, R50, UR38, R56 ;  /* 0x0000002632387c2b */ /* 0x002fcc0008000038 */
[----:B------:R-:W1:Y:S01]  /*1a70*/  F2F.F64.F32 R44, R44 ;  /* 0x0000002c002c7310 */ /* 0x000e620000201800 */
[----:B------:R-:W-:Y:S07]  /*1a80*/  STL.64 [R1+0x1a8], R12 ;  /* 0x0001a80c01007387 */ /* 0x000fee0000100a00 */
[----:B------:R-:W-:Y:S08]  /*1a90*/  F2F.F32.F64 R58, R58 ;  /* 0x0000003a003a7310 */ /* 0x000ff00000301000 */
[----:B------:R-:W-:Y:S08]  /*1aa0*/  F2F.F32.F64 R60, R60 ;  /* 0x0000003c003c7310 */ /* 0x000ff00000301000 */
[----:B------:R0:W2:Y:S08]  /*1ab0*/  F2F.F32.F64 R4, R2 ;  /* 0x0000000200047310 */ /* 0x0000b00000301000 */
[----:B------:R-:W-:Y:S01]  /*1ac0*/  F2F.F64.F32 R48, R46 ;  /* 0x0000002e00307310 */ /* 0x000fe20000201800 */
[----:B0-----:R-:W-:-:S02]  /*1ad0*/  DFMA R2, R50, UR50, R52 ;  /* 0x0000003232027c2b */ /* 0x001fc40008000034 */
[----:B-1----:R-:W-:Y:S01]  /*1ae0*/  DFMA R50, R50, UR6, R44 ;  /* 0x0000000632327c2b */ /* 0x002fe2000800002c */
[----:B--2---:R-:W-:Y:S04]  /*1af0*/  STL.64 [R1+0x88], R4 ;  /* 0x0000880401007387 */ /* 0x004fe80000100a00 */
[----:B------:R0:W1:Y:S01]  /*1b00*/  F2F.F64.F32 R44, R58 ;  /* 0x0000003a002c7310 */ /* 0x0000620000201800 */
[----:B------:R-:W-:Y:S04]  /*1b10*/  STL [R1+0x64], R4 ;  /* 0x0000640401007387 */ /* 0x000fe80000100800 */
[----:B------:R2:W-:Y:S01]  /*1b20*/  STL [R1+0x54], R4 ;  /* 0x0000540401007387 */ /* 0x0005e20000100800 */
[----:B0-----:R-:W-:-:S02]  /*1b30*/  DFMA R58, R54, UR22, RZ ;  /* 0x00000016363a7c2b */ /* 0x001fc400080000ff */
[----:B------:R-:W0:Y:S01]  /*1b40*/  F2F.F32.F64 R10, R56 ;  /* 0x00000038000a7310 */ /* 0x000e220000301000 */
[----:B-1----:R-:W-:-:S07]  /*1b50*/  DFMA R44, R48, UR12, R44 ;  /* 0x0000000c302c7c2b */ /* 0x002fce000800002c */
[----:B------:R1:W3:Y:S01]  /*1b60*/  F2F.F64.F32 R56, R60 ;  /* 0x0000003c00387310 */ /* 0x0002e20000201800 */
[----:B0-----:R0:W-:Y:S07]  /*1b70*/  STL [R1+0x13c], R10 ;  /* 0x00013c0a01007387 */ /* 0x0011ee0000100800 */
[----:B------:R-:W-:Y:S01]  /*1b80*/  F2F.F32.F64 R58, R58 ;  /* 0x0000003a003a7310 */ /* 0x000fe20000301000 */
[----:B-1----:R-:W-:Y:S01]  /*1b90*/  DFMA R60, R54, UR28, RZ ;  /* 0x0000001c363c7c2b */ /* 0x002fe200080000ff */
[----:B------:R0:W-:Y:S01]  /*1ba0*/  STL [R1+0x12c], R10 ;  /* 0x00012c0a01007387 */ /* 0x0001e20000100800 */
[----:B---3--:R-:W-:-:S05]  /*1bb0*/  DFMA R56, R48, UR18, R56 ;  /* 0x0000001230387c2b */ /* 0x008fca0008000038 */
[----:B------:R-:W-:Y:S01]  /*1bc0*/  F2F.F32.F64 R53, R44 ;  /* 0x0000002c00357310 */ /* 0x000fe20000301000 */
[----:B------:R0:W-:Y:S07]  /*1bd0*/  STL.64 [R1+0x160], R10 ;  /* 0x0001600a01007387 */ /* 0x0001ee0000100a00 */
[----:B------:R-:W1:Y:S08]  /*1be0*/  F2F.F32.F64 R14, R2 ;  /* 0x00000002000e7310 */ /* 0x000e700000301000 */
[----:B------:R-:W-:Y:S01]  /*1bf0*/  F2F.F64.F32 R44, R16 ;  /* 0x00000010002c7310 */ /* 0x000fe20000201800 */
[----:B-1----:R0:W-:Y:S07]  /*1c00*/  STL [R1+0x1cc], R14 ;  /* 0x0001cc0e01007387 */ /* 0x0021ee0000100800 */
[----:B------:R-:W1:Y:S01]  /*1c10*/  F2F.F64.F32 R2, R58 ;  /* 0x0000003a00027310 */ /* 0x000e620000201800 */
[----:B------:R0:W-:Y:S04]  /*1c20*/  STL [R1+0x1bc], R14 ;  /* 0x0001bc0e01007387 */ /* 0x0001e80000100800 */
[----:B------:R0:W-:Y:S03]  /*1c30*/  STL.64 [R1+0x1f0], R14 ;  /* 0x0001f00e01007387 */ /* 0x0001e60000100a00 */
[----:B------:R-:W3:Y:S01]  /*1c40*/  F2F.F32.F64 R16, R56 ;  /* 0x0000003800107310 */ /* 0x000ee20000301000 */
[----:B-1----:R-:W-:-:S07]  /*1c50*/  DFMA R2, R48, UR24, R2 ;  /* 0x0000001830027c2b */ /* 0x002fce0008000002 */
[----:B------:R-:W1:Y:S08]  /*1c60*/  F2F.F64.F32 R52, R53 ;  /* 0x0000003500347310 */ /* 0x000e700000201800 */
[----:B---3--:R-:W3:Y:S01]  /*1c70*/  F2F.F64.F32 R46, R16 ;  /* 0x00000010002e7310 */ /* 0x008ee20000201800 */
[----:B-1----:R-:W-:-:S07]  /*1c80*/  DFMA R52, R44, UR14, R52 ;  /* 0x0000000e2c347c2b */ /* 0x002fce0008000034 */
[----:B------:R-:W1:Y:S01]  /*1c90*/  F2F.F32.F64 R16, R60 ;  /* 0x0000003c00107310 */ /* 0x000e620000301000 */
[----:B---3--:R-:W-:-:S07]  /*1ca0*/  DFMA R46, R44, UR20, R46 ;  /* 0x000000142c2e7c2b */ /* 0x008fce000800002e */
[----:B------:R-:W3:Y:S08]  /*1cb0*/  F2F.F32.F64 R2, R2 ;  /* 0x0000000200027310 */ /* 0x000ef00000301000 */
[----:B-1----:R-:W1:Y:S08]  /*1cc0*/  F2F.F64.F32 R58, R16 ;  /* 0x00000010003a7310 */ /* 0x002e700000201800 */
[----:B---3--:R3:W4:Y:S01]  /*1cd0*/  F2F.F64.F32 R56, R2 ;  /* 0x0000000200387310 */ /* 0x0087220000201800 */
[----:B-1----:R-:W-:-:S07]  /*1ce0*/  DFMA R58, R48, UR30, R58 ;  /* 0x0000001e303a7c2b */ /* 0x002fce000800003a */
[----:B------:R-:W1:Y:S01]  /*1cf0*/  F2F.F32.F64 R46, R46 ;  /* 0x0000002e002e7310 */ /* 0x000e620000301000 */
[----:B---3--:R-:W-:Y:S02]  /*1d00*/  DFMA R2, R54, UR34, RZ ;  /* 0x0000002236027c2b */ /* 0x008fe400080000ff */
[----:B----4-:R-:W-:-:S05]  /*1d10*/  DFMA R56, R44, UR26, R56 ;  /* 0x0000001a2c387c2b */ /* 0x010fca0008000038 */
[----:B------:R-:W2:Y:S01]  /*1d20*/  F2F.F32.F64 R47, R58 ;  /* 0x0000003a002f7310 */ /* 0x000ea20000301000 */
[----:B-1----:R0:W-:Y:S07]  /*1d30*/  STL [R1+0x80], R46 ;  /* 0x0000802e01007387 */ /* 0x0021ee0000100800 */
[----:B------:R-:W1:Y:S01]  /*1d40*/  F2F.F32.F64 R2, R2 ;  /* 0x0000000200027310 */ /* 0x000e620000301000 */
[----:B------:R0:W-:Y:S04]  /*1d50*/  STL [R1+0x70], R46 ;  /* 0x0000702e01007387 */ /* 0x0001e80000100800 */
[----:B------:R0:W-:Y:S03]  /*1d60*/  STL [R1+0x5c], R46 ;  /* 0x00005c2e01007387 */ /* 0x0001e60000100800 */
[----:B--2---:R-:W2:Y:S08]  /*1d70*/  F2F.F64.F32 R4, R47 ;  /* 0x0000002f00047310 */ /* 0x004eb00000201800 */
[----:B-1----:R-:W1:Y:S01]  /*1d80*/  F2F.F64.F32 R60, R2 ;  /* 0x00000002003c7310 */ /* 0x002e620000201800 */
[----:B--2---:R-:W-:-:S07]  /*1d90*/  DFMA R4, R44, UR32, R4 ;  /* 0x000000202c047c2b */ /* 0x004fce0008000004 */
[----:B------:R-:W2:Y:S01]  /*1da0*/  F2F.F32.F64 R52, R52 ;  /* 0x0000003400347310 */ /* 0x000ea20000301000 */
[----:B-1----:R-:W-:-:S07]  /*1db0*/  DFMA R60, R48, UR36, R60 ;  /* 0x00000024303c7c2b */ /* 0x002fce000800003c */
[----:B------:R-:W1:Y:S01]  /*1dc0*/  F2F.F32.F64 R56, R56 ;  /* 0x0000003800387310 */ /* 0x000e620000301000 */
[----:B--2---:R0:W-:Y:S07]  /*1dd0*/  STL [R1+0x38], R52 ;  /* 0x0000383401007387 */ /* 0x0041ee0000100800 */
[----:B------:R2:W-:Y:S01]  /*1de0*/  F2F.F32.F64 R6, R60 ;  /* 0x0000003c00067310 */ /* 0x0005e20000301000 */
[----:B------:R0:W-:Y:S04]  /*1df0*/  STL [R1+0x28], R52 ;  /* 0x0000283401007387 */ /* 0x0001e80000100800 */
[----:B------:R0:W-:Y:S03]  /*1e00*/  STL [R1+0x14], R52 ;  /* 0x0000143401007387 */ /* 0x0001e60000100800 */
[----:B------:R-:W3:Y:S01]  /*1e10*/  F2F.F32.F64 R4, R4 ;  /* 0x0000000400047310 */ /* 0x000ee20000301000 */
[C---:B--2---:R-:W-:Y:S01]  /*1e20*/  DFMA R60, R54.reuse, UR40, RZ ;  /* 0x00000028363c7c2b */ /* 0x044fe200080000ff */
[----:B-1----:R0:W-:Y:S04]  /*1e30*/  STL [R1+0xc8], R56 ;  /* 0x0000c83801007387 */ /* 0x0021e80000100800 */
[----:B------:R0:W-:Y:S02]  /*1e40*/  STL [R1+0xb8], R56 ;  /* 0x0000b83801007387 */ /* 0x0001e40000100800 */
[----:B------:R1:W2:Y:S02]  /*1e50*/  F2F.F32.F64 R5, R60 ;  /* 0x0000003c00057310 */ /* 0x0002a40000301000 */
[----:B------:R0:W-:Y:S04]  /*1e60*/  STL [R1+0xa4], R56 ;  /* 0x0000a43801007387 */ /* 0x0001e80000100800 */
[----:B---3--:R0:W-:Y:S02]  /*1e70*/  STL [R1+0x110], R4 ;  /* 0x0001100401007387 */ /* 0x0081e40000100800 */
[----:B------:R-:W3:Y:S01]  /*1e80*/  F2F.F64.F32 R58, R6 ;  /* 0x00000006003a7310 */ /* 0x000ee20000201800 */
[----:B-1----:R-:W-:Y:S01]  /*1e90*/  DFMA R60, R54, UR46, RZ ;  /* 0x0000002e363c7c2b */ /* 0x002fe200080000ff */
[----:B------:R0:W-:Y:S04]  /*1ea0*/  STL [R1+0x100], R4 ;  /* 0x0001000401007387 */ /* 0x0001e80000100800 */
[----:B------:R0:W-:Y:S02]  /*1eb0*/  STL [R1+0xec], R4 ;  /* 0x0000ec0401007387 */ /* 0x0001e40000100800 */
[----:B--2---:R-:W1:Y:S01]  /*1ec0*/  F2F.F64.F32 R2, R5 ;  /* 0x0000000500027310 */ /* 0x004e620000201800 */
[----:B---3--:R-:W-:-:S07]  /*1ed0*/  DFMA R58, R44, UR38, R58 ;  /* 0x000000262c3a7c2b */ /* 0x008fce000800003a */
[----:B------:R2:W-:Y:S01]  /*1ee0*/  F2F.F32.F64 R47, R60 ;  /* 0x0000003c002f7310 */ /* 0x0005e20000301000 */
[----:B-1----:R-:W-:-:S07]  /*1ef0*/  DFMA R2, R48, UR42, R2 ;  /* 0x0000002a30027c2b */ /* 0x002fce0008000002 */
[----:B------:R-:W1:Y:S01]  /*1f00*/  F2F.F32.F64 R58, R58 ;  /* 0x0000003a003a7310 */ /* 0x000e620000301000 */
[----:B--2---:R-:W-:-:S07]  /*1f10*/  DFMA R60, R54, UR52, RZ ;  /* 0x00000034363c7c2b */ /* 0x004fce00080000ff */
[----:B------:R-:W2:Y:S01]  /*1f20*/  F2F.F32.F64 R53, R60 ;  /* 0x0000003c00357310 */ /* 0x000ea20000301000 */
[----:B-1----:R0:W-:Y:S07]  /*1f30*/  STL [R1+0x158], R58 ;  /* 0x0001583a01007387 */ /* 0x0021ee0000100800 */
[----:B------:R-:W-:Y:S01]  /*1f40*/  F2F.F32.F64 R16, R2 ;  /* 0x0000000200107310 */ /* 0x000fe20000301000 */
[----:B------:R0:W-:Y:S04]  /*1f50*/  STL [R1+0x148], R58 ;  /* 0x0001483a01007387 */ /* 0x0001e80000100800 */
[----:B------:R0:W-:Y:S03]  /*1f60*/  STL [R1+0x134], R58 ;  /* 0x0001343a01007387 */ /* 0x0001e60000100800 */
[----:B------:R-:W1:Y:S08]  /*1f70*/  F2F.F64.F32 R54, R47 ;  /* 0x0000002f00367310 */ /* 0x000e700000201800 */
[----:B--2---:R-:W2:Y:S01]  /*1f80*/  F2F.F64.F32 R2, R53 ;  /* 0x0000003500027310 */ /* 0x004ea20000201800 */
[----:B-1----:R-:W-:-:S07]  /*1f90*/  DFMA R54, R48, UR48, R54 ;  /* 0x0000003030367c2b */ /* 0x002fce0008000036 */
[----:B------:R-:W1:Y:S01]  /*1fa0*/  F2F.F64.F32 R6, R16 ;  /* 0x0000001000067310 */ /* 0x000e620000201800 */
[----:B--2---:R-:W-:-:S07]  /*1fb0*/  DFMA R48, R48, UR54, R2 ;  /* 0x0000003630307c2b */ /* 0x004fce0008000002 */
[----:B------:R-:W2:Y:S01]  /*1fc0*/  F2F.F32.F64 R16, R50 ;  /* 0x0000003200107310 */ /* 0x000ea20000301000 */
[----:B-1----:R-:W-:-:S07]  /*1fd0*/  DFMA R6, R44, UR44, R6 ;  /* 0x0000002c2c067c2b */ /* 0x002fce0008000006 */
[----:B------:R-:W1:Y:S01]  /*1fe0*/  F2F.F32.F64 R54, R54 ;  /* 0x0000003600367310 */ /* 0x000e620000301000 */
[----:B--2---:R0:W-:Y:S07]  /*1ff0*/  STL [R1+0x214], R16 ;  /* 0x0002141001007387 */ /* 0x0041ee0000100800 */
[----:B------:R-:W2:Y:S01]  /*2000*/  F2F.F32.F64 R48, R48 ;  /* 0x0000003000307310 */ /* 0x000ea20000301000 */
[----:B------:R0:W-:Y:S04]  /*2010*/  STL [R1+0x204], R16 ;  /* 0x0002041001007387 */ /* 0x0001e80000100800 */
[----:B------:R0:W-:Y:S03]  /*2020*/  STL.64 [R1+0x238], R16 ;  /* 0x0002381001007387 */ /* 0x0001e60000100a00 */
[----:B-1----:R-:W1:Y:S08]  /*2030*/  F2F.F64.F32 R8, R54 ;  /* 0x0000003600087310 */ /* 0x002e700000201800 */
[----:B--2---:R-:W2:Y:S01]  /*2040*/  F2F.F64.F32 R2, R48 ;  /* 0x0000003000027310 */ /* 0x004ea20000201800 */
[----:B-1----:R-:W-:-:S07]  /*2050*/  DFMA R8, R44, UR50, R8 ;  /* 0x000000322c087c2b */ /* 0x002fce0008000008 */
[----:B------:R-:W1:Y:S01]  /*2060*/  F2F.F32.F64 R6, R6 ;  /* 0x0000000600067310 */ /* 0x000e620000301000 */
[----:B--2---:R-:W-:-:S07]  /*2070*/  DFMA R2, R44, UR6, R2 ;  /* 0x000000062c027c2b */ /* 0x004fce0008000002 */
[----:B------:R2:W3:Y:S01]  /*2080*/  F2F.F32.F64 R5, R8 ;  /* 0x0000000800057310 */ /* 0x0004e20000301000 */
[----:B-1----:R0:W-:Y:S07]  /*2090*/  STL [R1+0x1a0], R6 ;  /* 0x0001a00601007387 */ /* 0x0021ee0000100800 */
[----:B------:R-:W1:Y:S01]  /*20a0*/  F2F.F32.F64 R2, R2 ;  /* 0x0000000200027310 */ /* 0x000e620000301000 */
[----:B--2---:R-:W-:Y:S01]  /*20b0*/  CS2R R8, SRZ ;  /* 0x0000000000087805 */ /* 0x004fe2000001ff00 */
[----:B------:R0:W-:Y:S04]  /*20c0*/  STL [R1+0x190], R6 ;  /* 0x0001900601007387 */ /* 0x0001e80000100800 */
[----:B------:R0:W-:Y:S04]  /*20d0*/  STL [R1+0x17c], R6 ;  /* 0x00017c0601007387 */ /* 0x0001e80000100800 */
[----:B---3--:R0:W-:Y:S04]  /*20e0*/  STL [R1+0x1e8], R5 ;  /* 0x0001e80501007387 */ /* 0x0081e80000100800 */
[----:B------:R0:W-:Y:S04]  /*20f0*/  STL [R1+0x1d8], R5 ;  /* 0x0001d80501007387 */ /* 0x0001e80000100800 */
[----:B------:R0:W-:Y:S04]  /*2100*/  STL [R1+0x1c4], R5 ;  /* 0x0001c40501007387 */ /* 0x0001e80000100800 */
[----:B-1----:R0:W-:Y:S04]  /*2110*/  STL [R1+0x230], R2 ;  /* 0x0002300201007387 */ /* 0x0021e80000100800 */
[----:B------:R0:W-:Y:S04]  /*2120*/  STL [R1+0x220], R2 ;  /* 0x0002200201007387 */ /* 0x0001e80000100800 */
[----:B------:R0:W-:Y:S02]  /*2130*/  STL [R1+0x20c], R2 ;  /* 0x00020c0201007387 */ /* 0x0001e40000100800 */
.L_x_50:
[C---:B0-----:R-:W-:Y:S01]  /*2140*/  IMAD R16, R9.reuse, 0x6, RZ ;  /* 0x0000000609107824 */ /* 0x041fe200078e02ff */
[----:B------:R-:W0:Y:S04]  /*2150*/  LDCU.128 UR12, c[0x3][0x600] ;  /* 0x00c0c000ff0c77ac */ /* 0x000e280008000c00 */
[----:B------:R-:W-:Y:S01]  /*2160*/  LEA R16, R16, R43, 0x2 ;  /* 0x0000002b10107211 */ /* 0x000fe200078e10ff */
[----:B------:R-:W1:Y:S04]  /*2170*/  LDCU.128 UR16, c[0x3][0x610] ;  /* 0x00c0c200ff1077ac */ /* 0x000e680008000c00 */
[----:B------:R-:W2:Y:S04]  /*2180*/  LDL.64 R2, [R16] ;  /* 0x0000000010027983 */ /* 0x000ea80000100a00 */
[----:B------:R-:W3:Y:S04]  /*2190*/  LDL.64 R4, [R16+0x8] ;  /* 0x0000080010047983 */ /* 0x000ee80000100a00 */
[----:B------:R4:W5:Y:S01]  /*21a0*/  LDL.64 R6, [R16+0x10] ;  /* 0x0000100010067983 */ /* 0x0009620000100a00 */
[----:B------:R-:W-:-:S02]  /*21b0*/  ISETP.GE.AND P0, PT, R9, 0x18, PT ;  /* 0x000000180900780c */ /* 0x000fc40003f06270 */
[----:B----4-:R-:W-:Y:S01]  /*21c0*/  IADD3 R16, PT, PT, R16, 0x8, RZ ;  /* 0x0000000810107810 */ /* 0x010fe20007ffe0ff */
[----:B--2---:R-:W0:Y:S08]  /*21d0*/  F2F.F64.F32 R48, R2 ;  /* 0x0000000200307310 */ /* 0x004e300000201800 */
[----:B------:R-:W-:Y:S01]  /*21e0*/  F2F.F64.F32 R14, R3 ;  /* 0x00000003000e7310 */ /* 0x000fe20000201800 */
[----:B0-----:R-:W-:-:S02]  /*21f0*/  DFMA R54, R48, UR12, RZ ;  /* 0x0000000c30367c2b */ /* 0x001fc400080000ff */
[C---:B------:R-:W-:Y:S01]  /*2200*/  DFMA R12, R48.reuse, UR14, RZ ;  /* 0x0000000e300c7c2b */ /* 0x040fe200080000ff */
[----:B------:R-:W0:Y:S01]  /*2210*/  LDCU.128 UR12, c[0x3][0x620] ;  /* 0x00c0c400ff0c77ac */ /* 0x000e220008000c00 */
[C---:B-1----:R-:W-:Y:S02]  /*2220*/  DFMA R10, R48.reuse, UR16, RZ ;  /* 0x00000010300a7c2b */ /* 0x042fe400080000ff */
[C---:B------:R-:W-:Y:S01]  /*2230*/  DFMA R50, R48.reuse, UR18, RZ ;  /* 0x0000001230327c2b */ /* 0x040fe200080000ff */
[----:B------:R-:W1:Y:S01]  /*2240*/  LDCU.128 UR16, c[0x3][0x640] ;  /* 0x00c0c800ff1077ac */ /* 0x000e620008000c00 */
[----:B------:R-:W-:Y:S08]  /*2250*/  F2F.F32.F64 R53, R12 ;  /* 0x0000000c00357310 */ /* 0x000ff00000301000 */
[----:B------:R-:W2:Y:S01]  /*2260*/  F2F.F32.F64 R54, R54 ;  /* 0x0000003600367310 */ /* 0x000ea20000301000 */
[----:B0-----:R-:W-:-:S02]  /*2270*/  DFMA R46, R48, UR12, RZ ;  /* 0x0000000c302e7c2b */ /* 0x001fc400080000ff */
[----:B------:R-:W-:-:S05]  /*2280*/  DFMA R48, R48, UR14, RZ ;  /* 0x0000000e30307c2b */ /* 0x000fca00080000ff */
[----:B------:R-:W-:Y:S01]  /*2290*/  F2F.F32.F64 R52, R10 ;  /* 0x0000000a00347310 */ /* 0x000fe20000301000 */
[----:B------:R-:W0:Y:S07]  /*22a0*/  LDCU.128 UR12, c[0x3][0x630] ;  /* 0x00c0c600ff0c77ac */ /* 0x000e2e0008000c00 */
[----:B--2---:R-:W0:Y:S08]  /*22b0*/  F2F.F64.F32 R44, R54 ;  /* 0x00000036002c7310 */ /* 0x004e300000201800 */
[----:B------:R-:W2:Y:S01]  /*22c0*/  F2F.F64.F32 R12, R53 ;  /* 0x00000035000c7310 */ /* 0x000ea20000201800 */
[----:B0-----:R-:W-:-:S07]  /*22d0*/  DFMA R44, R14, UR12, R44 ;  /* 0x0000000c0e2c7c2b */ /* 0x001fce000800002c */
[----:B------:R-:W-:Y:S08]  /*22e0*/  F2F.F64.F32 R10, R52 ;  /* 0x00000034000a7310 */ /* 0x000ff00000201800 */
[----:B------:R-:W0:Y:S08]  /*22f0*/  F2F.F32.F64 R50, R50 ;  /* 0x0000003200327310 */ /* 0x000e300000301000 */
[----:B------:R2:W4:Y:S08]  /*2300*/  F2F.F32.F64 R17, R46 ;  /* 0x0000002e00117310 */ /* 0x0005300000301000 */
[----:B------:R1:W-:Y:S01]  /*2310*/  F2F.F32.F64 R2, R48 ;  /* 0x0000003000027310 */ /* 0x0003e20000301000 */
[C---:B--2---:R-:W-:Y:S01]  /*2320*/  DFMA R46, R14.reuse, UR14, R12 ;  /* 0x0000000e0e2e7c2b */ /* 0x044fe2000800000c */
[----:B------:R-:W2:Y:S06]  /*2330*/  LDCU.128 UR12, c[0x3][0x650] ;  /* 0x00c0ca00ff0c77ac */ /* 0x000eac0008000c00 */
[----:B0-----:R-:W0:Y:S01]  /*2340*/  F2F.F64.F32 R12, R50 ;  /* 0x00000032000c7310 */ /* 0x001e220000201800 */
[----:B-1----:R-:W-:-:S07]  /*2350*/  DFMA R48, R14, UR16, R10 ;  /* 0x000000100e307c2b */ /* 0x002fce000800000a */
[----:B----4-:R-:W2:Y:S01]  /*2360*/  F2F.F64.F32 R10, R17 ;  /* 0x00000011000a7310 */ /* 0x010ea20000201800 */
[----:B0-----:R-:W-:-:S07]  /*2370*/  DFMA R12, R14, UR18, R12 ;  /* 0x000000120e0c7c2b */ /* 0x001fce000800000c */
[----:B------:R-:W0:Y:S01]  /*2380*/  F2F.F64.F32 R2, R2 ;  /* 0x0000000200027310 */ /* 0x000e220000201800 */
[----:B------:R-:W1:Y:S01]  /*2390*/  LDCU.128 UR16, c[0x3][0x670] ;  /* 0x00c0ce00ff1077ac */ /* 0x000e620008000c00 */
[----:B--2---:R-:W-:-:S06]  /*23a0*/  DFMA R10, R14, UR12, R10 ;  /* 0x0000000c0e0a7c2b */ /* 0x004fcc000800000a */
[----:B------:R-:W2:Y:S01]  /*23b0*/  F2F.F32.F64 R44, R44 ;  /* 0x0000002c002c7310 */ /* 0x000ea20000301000 */
[----:B0-----:R-:W-:-:S07]  /*23c0*/  DFMA R14, R14, UR14, R2 ;  /* 0x0000000e0e0e7c2b */ /* 0x001fce0008000002 */
[----:B------:R-:W0:Y:S01]  /*23d0*/  F2F.F32.F64 R46, R46 ;  /* 0x0000002e002e7310 */ /* 0x000e220000301000 */
[----:B------:R-:W4:Y:S07]  /*23e0*/  LDCU.128 UR12, c[0x3][0x660] ;  /* 0x00c0cc00ff0c77ac */ /* 0x000f2e0008000c00 */
[----:B------:R-:W-:Y:S08]  /*23f0*/  F2F.F32.F64 R48, R48 ;  /* 0x0000003000307310 */ /* 0x000ff00000301000 */
[----:B---3--:R-:W-:Y:S08]  /*2400*/  F2F.F64.F32 R52, R4 ;  /* 0x0000000400347310 */ /* 0x008ff00000201800 */
[----:B--2---:R-:W4:Y:S08]  /*2410*/  F2F.F64.F32 R44, R44 ;  /* 0x0000002c002c7310 */ /* 0x004f300000201800 */
[----:B0-----:R-:W0:Y:S01]  /*2420*/  F2F.F64.F32 R46, R46 ;  /* 0x0000002e002e7310 */ /* 0x001e220000201800 */
[----:B----4-:R-:W-:-:S07]  /*2430*/  DFMA R2, R52, UR12, R44 ;  /* 0x0000000c34027c2b */ /* 0x010fce000800002c */
[----:B------:R-:W1:Y:S01]  /*2440*/  F2F.F64.F32 R48, R48 ;  /* 0x0000003000307310 */ /* 0x000e620000201800 */
[----:B0-----:R-:W-:-:S07]  /*2450*/  DFMA R50, R52, UR14, R46 ;  /* 0x0000000e34327c2b */ /* 0x001fce000800002e */
[----:B------:R-:W0:Y:S01]  /*2460*/  F2F.F32.F64 R12, R12 ;  /* 0x0000000c000c7310 */ /* 0x000e220000301000 */
[----:B------:R-:W2:Y:S01]  /*2470*/  LDCU.128 UR12, c[0x3][0x680] ;  /* 0x00c0d000ff0c77ac */ /* 0x000ea20008000c00 */
[----:B-1----:R-:W-:-:S06]  /*2480*/  DFMA R54, R52, UR16, R48 ;  /* 0x0000001034367c2b */ /* 0x002fcc0008000030 */
[----:B------:R-:W1:Y:S08]  /*2490*/  F2F.F32.F64 R10, R10 ;  /* 0x0000000a000a7310 */ /* 0x000e700000301000 */
[----:B------:R-:W-:Y:S08]  /*24a0*/  F2F.F32.F64 R14, R14 ;  /* 0x0000000e000e7310 */ /* 0x000ff00000301000 */
[----:B0-----:R-:W0:Y:S08]  /*24b0*/  F2F.F64.F32 R12, R12 ;  /* 0x0000000c000c7310 */ /* 0x001e300000201800 */
[----:B-1----:R-:W2:Y:S01]  /*24c0*/  F2F.F64.F32 R10, R10 ;  /* 0x0000000a000a7310 */ /* 0x002ea20000201800 */
[----:B0-----:R-:W-:-:S07]  /*24d0*/  DFMA R44, R52, UR18, R12 ;  /* 0x00000012342c7c2b */ /* 0x001fce000800000c */
[----:B------:R-:W0:Y:S01]  /*24e0*/  F2F.F64.F32 R14, R14 ;  /* 0x0000000e000e7310 */ /* 0x000e220000201800 */
[----:B------:R-:W1:Y:S01]  /*24f0*/  LDCU.128 UR16, c[0x3][0x6a0] ;  /* 0x00c0d400ff1077ac */ /* 0x000e620008000c00 */
[----:B--2---:R-:W-:-:S06]  /*2500*/  DFMA R46, R52, UR12, R10 ;  /* 0x0000000c342e7c2b */ /* 0x004fcc000800000a */
[----:B------:R-:W2:Y:S01]  /*2510*/  F2F.F32.F64 R2, R2 ;  /* 0x0000000200027310 */ /* 0x000ea20000301000 */
[----:B0-----:R-:W-:-:S07]  /*2520*/  DFMA R52, R52, UR14, R14 ;  /* 0x0000000e34347c2b */ /* 0x001fce000800000e */
[----:B------:R-:W0:Y:S01]  /*2530*/  F2F.F32.F64 R50, R50 ;  /* 0x0000003200327310 */ /* 0x000e220000301000 */
[----:B------:R-:W3:Y:S07]  /*2540*/  LDCU.128 UR12, c[0x3][0x690] ;  /* 0x00c0d200ff0c77ac */ /* 0x000eee0008000c00 */
[----:B------:R-:W-:Y:S08]  /*2550*/  F2F.F32.F64 R54, R54 ;  /* 0x0000003600367310 */ /* 0x000ff00000301000 */
[----:B------:R-:W-:Y:S08]  /*2560*/  F2F.F64.F32 R4, R5 ;  /* 0x0000000500047310 */ /* 0x000ff00000201800 */
[----:B--2---:R-:W3:Y:S08]  /*2570*/  F2F.F64.F32 R2, R2 ;  /* 0x0000000200027310 */ /* 0x004ef00000201800 */
[----:B0-----:R-:W0:Y:S01]  /*2580*/  F2F.F64.F32 R50, R50 ;  /* 0x0000003200327310 */ /* 0x001e220000201800 */
[----:B---3--:R-:W-:-:S07]  /*2590*/  DFMA R10, R4, UR12, R2 ;  /* 0x0000000c040a7c2b */ /* 0x008fce0008000002 */
[----:B------:R-:W1:Y:S01]  /*25a0*/  F2F.F64.F32 R54, R54 ;  /* 0x0000003600367310 */ /* 0x000e620000201800 */
[----:B0-----:R-:W-:-:S07]  /*25b0*/  DFMA R12, R4, UR14, R50 ;  /* 0x0000000e040c7c2b */ /* 0x001fce0008000032 */
[----:B------:R-:W0:Y:S01]  /*25c0*/  F2F.F32.F64 R46, R46 ;  /* 0x0000002e002e7310 */ /* 0x000e220000301000 */
[----:B------:R-:W2:Y:S01]  /*25d0*/  LDCU.128 UR12, c[0x3][0x6b0] ;  /* 0x00c0d600ff0c77ac */ /* 0x000ea20008000c00 */
[----:B-1----:R-:W-:-:S06]  /*25e0*/  DFMA R14, R4, UR16, R54 ;  /* 0x00000010040e7c2b */ /* 0x002fcc0008000036 */
[----:B------:R-:W1:Y:S08]  /*25f0*/  F2F.F32.F64 R52, R52 ;  /* 0x0000003400347310 */ /* 0x000e700000301000 */
[----:B------:R-:W-:Y:S08]  /*2600*/  F2F.F32.F64 R44, R44 ;  /* 0x0000002c002c7310 */ /* 0x000ff00000301000 */
[----:B0-----:R-:W2:Y:S08]  /*2610*/  F2F.F64.F32 R46, R46 ;  /* 0x0000002e002e7310 */ /* 0x001eb00000201800 */
[----:B-1----:R-:W0:Y:S01]  /*2620*/  F2F.F64.F32 R52, R52 ;  /* 0x0000003400347310 */ /* 0x002e220000201800 */
[----:B--2---:R-:W-:-:S07]  /*2630*/  DFMA R48, R4, UR12, R46 ;  /* 0x0000000c04307c2b */ /* 0x004fce000800002e */
[----:B------:R-:W1:Y:S01]  /*2640*/  F2F.F64.F32 R44, R44 ;  /* 0x0000002c002c7310 */ /* 0x000e620000201800 */
[----:B0-----:R-:W-:-:S07]  /*2650*/  DFMA R50, R4, UR14, R52 ;  /* 0x0000000e04327c2b */ /* 0x001fce0008000034 */
[----:B------:R-:W0:Y:S01]  /*2660*/  F2F.F32.F64 R10, R10 ;  /* 0x0000000a000a7310 */ /* 0x000e220000301000 */
[----:B------:R-:W2:Y:S01]  /*2670*/  LDCU.128 UR12, c[0x3][0x6c0] ;  /* 0x00c0d800ff0c77ac */ /* 0x000ea20008000c00 */
[----:B-1----:R-:W-:-:S06]  /*2680*/  DFMA R2, R4, UR18, R44 ;  /* 0x0000001204027c2b */ /* 0x002fcc000800002c */
[----:B------:R-:W1:Y:S01]  /*2690*/  F2F.F32.F64 R12, R12 ;  /* 0x0000000c000c7310 */ /* 0x000e620000301000 */
[----:B------:R-:W3:Y:S07]  /*26a0*/  LDCU.128 UR16, c[0x3][0x6d0] ;  /* 0x00c0da00ff1077ac */ /* 0x000eee0008000c00 */
[----:B------:R-:W-:Y:S08]  /*26b0*/  F2F.F32.F64 R14, R14 ;  /* 0x0000000e000e7310 */ /* 0x000ff00000301000 */
[----:B-----5:R-:W-:Y:S08]  /*26c0*/  F2F.F64.F32 R4, R6 ;  /* 0x0000000600047310 */ /* 0x020ff00000201800 */
[----:B0-----:R-:W2:Y:S08]  /*26d0*/  F2F.F64.F32 R10, R10 ;  /* 0x0000000a000a7310 */ /* 0x001eb00000201800 */
[----:B-1----:R-:W0:Y:S01]  /*26e0*/  F2F.F64.F32 R12, R12 ;  /* 0x0000000c000c7310 */ /* 0x002e220000201800 */
[----:B--2---:R-:W-:-:S07]  /*26f0*/  DFMA R44, R4, UR12, R10 ;  /* 0x0000000c042c7c2b */ /* 0x004fce000800000a */
[----:B------:R-:W3:Y:S01]  /*2700*/  F2F.F64.F32 R14, R14 ;  /* 0x0000000e000e7310 */ /* 0x000ee20000201800 */
[----:B0-----:R-:W-:-:S07]  /*2710*/  DFMA R46, R4, UR14, R12 ;  /* 0x0000000e042e7c2b */ /* 0x001fce000800000c */
[----:B------:R-:W0:Y:S01]  /*2720*/  F2F.F32.F64 R48, R48 ;  /* 0x0000003000307310 */ /* 0x000e220000301000 */
[----:B------:R-:W1:Y:S07]  /*2730*/  LDCU.128 UR12, c[0x3][0x6e0] ;  /* 0x00c0dc00ff0c77ac */ /* 0x000e6e0008000c00 */
[----:B------:R3:W2:Y:S08]  /*2740*/  F2F.F32.F64 R17, R50 ;  /* 0x0000003200117310 */ /* 0x0006b00000301000 */
[----:B------:R-:W-:Y:S01]  /*2750*/  F2F.F32.F64 R2, R2 ;  /* 0x0000000200027310 */ /* 0x000fe20000301000 */
[----:B---3--:R-:W-:-:S07]  /*2760*/  DFMA R50, R4, UR16, R14 ;  /* 0x0000001004327c2b */ /* 0x008fce000800000e */
[----:B0-----:R-:W1:Y:S08]  /*2770*/  F2F.F64.F32 R48, R48 ;  /* 0x0000003000307310 */ /* 0x001e700000201800 */
[----:B--2---:R0:W2:Y:S01]  /*2780*/  F2F.F64.F32 R10, R17 ;  /* 0x00000011000a7310 */ /* 0x0040a20000201800 */
[----:B-1----:R-:W-:-:S07]  /*2790*/  DFMA R52, R4, UR12, R48 ;  /* 0x0000000c04347c2b */ /* 0x002fce0008000030 */
[----:B------:R-:W1:Y:S01]  /*27a0*/  F2F.F64.F32 R2, R2 ;  /* 0x0000000200027310 */ /* 0x000e620000201800 */
[----:B0-----:R-:W-:Y:S01]  /*27b0*/  MOV R17, R9 ;  /* 0x0000000900117202 */ /* 0x001fe20000000f00 */
[----:B--2---:R-:W-:-:S06]  /*27c0*/  DFMA R10, R4, UR14, R10 ;  /* 0x0000000e040a7c2b */ /* 0x004fcc000800000a */
[----:B------:R-:W0:Y:S01]  /*27d0*/  F2F.F32.F64 R44, R44 ;  /* 0x0000002c002c7310 */ /* 0x000e220000301000 */
[----:B------:R-:W2:Y:S01]  /*27e0*/  LDCU.128 UR12, c[0x3][0x6f0] ;  /* 0x00c0de00ff0c77ac */ /* 0x000ea20008000c00 */
[----:B-1----:R-:W-:-:S06]  /*27f0*/  DFMA R12, R4, UR18, R2 ;  /* 0x00000012040c7c2b */ /* 0x002fcc0008000002 */
[----:B------:R-:W1:Y:S01]  /*2800*/  F2F.F32.F64 R46, R46 ;  /* 0x0000002e002e7310 */ /* 0x000e620000301000 */
[----:B------:R-:W3:Y:S07]  /*2810*/  LDCU.128 UR16, c[0x3][0x700] ;  /* 0x00c0e000ff1077ac */ /* 0x000eee0008000c00 */
[----:B------:R-:W-:Y:S08]  /*2820*/  F2F.F32.F64 R50, R50 ;  /* 0x0000003200327310 */ /* 0x000ff00000301000 */
[----:B------:R-:W-:Y:S08]  /*2830*/  F2F.F64.F32 R4, R7 ;  /* 0x0000000700047310 */ /* 0x000ff00000201800 */
        /* <DEDUP_REMOVED lines=10> */
[----:B0-----:R-:W0:Y:S08]  /*28e0*/  F2F.F64.F32 R10, R54 ;  /* 0x00000036000a7310 */ /* 0x001e300000201800 */
[----:B--2---:R-:W1:Y:S01]  /*28f0*/  F2F.F64.F32 R6, R6 ;  /* 0x0000000600067310 */ /* 0x004e620000201800 */
[----:B0-----:R-:W-:-:S07]  /*2900*/  DFMA R48, R4, UR18, R10 ;  /* 0x0000001204307c2b */ /* 0x001fce000800000a */
[----:B------:R-:W0:Y:S01]  /*2910*/  F2F.F64.F32 R2, R55 ;  /* 0x0000003700027310 */ /* 0x000e220000201800 */
[----:B-1----:R-:W-:-:S07]  /*2920*/  DFMA R46, R4, UR12, R6 ;  /* 0x0000000c042e7c2b */ /* 0x002fce0008000006 */
[----:B------:R1:W2:Y:S01]  /*2930*/  F2F.F32.F64 R15, R58 ;  /* 0x0000003a000f7310 */ /* 0x0002a20000301000 */
[----:B0-----:R-:W-:-:S07]  /*2940*/  DFMA R2, R4, UR14, R2 ;  /* 0x0000000e04027c2b */ /* 0x001fce0008000002 */
[----:B------:R1:W0:Y:S01]  /*2950*/  F2F.F32.F64 R14, R56 ;  /* 0x00000038000e7310 */ /* 0x0002220000301000 */
[----:B------:R-:W-:-:S05]  /*2960*/  IMAD R5, R42, 0x12c, R9 ;  /* 0x0000012c2a057824 */ /* 0x000fca00078e0209 */
[----:B------:R-:W-:Y:S02]  /*2970*/  IADD3 R44, PT, PT, R5, R8, RZ ;  /* 0x00000008052c7210 */ /* 0x000fe40007ffe0ff */
[----:B------:R1:W3:Y:S08]  /*2980*/  F2F.F32.F64 R13, R52 ;  /* 0x00000034000d7310 */ /* 0x0002f00000301000 */
[----:B------:R1:W4:Y:S08]  /*2990*/  F2F.F32.F64 R12, R48 ;  /* 0x00000030000c7310 */ /* 0x0003300000301000 */
[----:B------:R1:W0:Y:S08]  /*29a0*/  F2F.F32.F64 R11, R46 ;  /* 0x0000002e000b7310 */ /* 0x0002300000301000 */
[----:B------:R1:W0:Y:S01]  /*29b0*/  F2F.F32.F64 R10, R2 ;  /* 0x00000002000a7310 */ /* 0x0002220000301000 */
[----:B--234-:R-:W-:Y:S05]  /*29c0*/  @P0 BRA `(.L_x_45) ;  /* 0x00000004009c0947 */ /* 0x01cfea0003800000 */
[----:B-1----:R-:W-:Y:S02]  /*29d0*/  IADD3 R2, PT, PT, -R17, 0x18, RZ ;  /* 0x0000001811027810 */ /* 0x002fe40007ffe1ff */
[----:B------:R-:W-:Y:S02]  /*29e0*/  PLOP3.LUT P0, PT, PT, PT, PT, 0x80, 0x8 ;  /* 0x000000000008781c */ /* 0x000fe40003f0f070 */
[----:B------:R-:W-:-:S13]  /*29f0*/  ISETP.GT.AND P1, PT, R2, 0x3, PT ;  /* 0x000000030200780c */ /* 0x000fda0003f24270 */
[----:B------:R-:W-:Y:S05]  /*2a00*/  @!P1 BRA `(.L_x_46) ;  /* 0x0000000000f89947 */ /* 0x000fea0003800000 */
[----:B------:R-:W-:-:S13]  /*2a10*/  PLOP3.LUT P0, PT, PT, PT, PT, 0x8, 0x80 ;  /* 0x000000000080781c */ /* 0x000fda0003f0e170 */
.L_x_47:
[----:B------:R-:W2:Y:S01]  /*2a20*/  LDL.64 R4, [R16+-0x8] ;  /* 0xfffff80010047983 */ /* 0x000ea20000100a00 */
[----:B-1----:R-:W1:Y:S03]  /*2a30*/  LDC.64 R46, c[0x0][0x390] ;  /* 0x0000e400ff2e7b82 */ /* 0x002e660000000a00 */
[----:B------:R-:W3:Y:S04]  /*2a40*/  LDL.64 R6, [R16] ;  /* 0x0000000010067983 */ /* 0x000ee80000100a00 */
[----:B------:R-:W4:Y:S01]  /*2a50*/  LDL.64 R2, [R16+0x8] ;  /* 0x0000080010027983 */ /* 0x000f220000100a00 */
[----:B-1----:R-:W-:-:S05]  /*2a60*/  IMAD.WIDE.U32 R48, R44, 0x4, R46 ;  /* 0x000000042c307825 */ /* 0x002fca00078e002e */
[----:B------:R-:W5:Y:S01]  /*2a70*/  LDG.E R50, desc[UR8][R48.64] ;  /* 0x0000000830327981 */ /* 0x000f62000c1e1900 */
[----:B------:R-:W-:Y:S01]  /*2a80*/  IADD3 R51, PT, PT, R44, 0x1, RZ ;  /* 0x000000012c337810 */ /* 0x000fe20007ffe0ff */
[----:B--2---:R-:W-:-:S04]  /*2a90*/  FFMA R45, R15, R4, RZ ;  /* 0x000000040f2d7223 */ /* 0x004fc800000000ff */
[----:B0-----:R-:W-:-:S04]  /*2aa0*/  FFMA R4, R14, R5, R45 ;  /* 0x000000050e047223 */ /* 0x001fc8000000002d */
[----:B---3--:R-:W-:-:S04]  /*2ab0*/  FFMA R5, R13, R6, R4 ;  /* 0x000000060d057223 */ /* 0x008fc80000000004 */
[----:B------:R-:W-:-:S04]  /*2ac0*/  FFMA R4, R12, R7, R5 ;  /* 0x000000070c047223 */ /* 0x000fc80000000005 */
[----:B----4-:R-:W-:Y:S02]  /*2ad0*/  FFMA R7, R11, R2, R4 ;  /* 0x000000020b077223 */ /* 0x010fe40000000004 */
[----:B------:R-:W2:Y:S02]  /*2ae0*/  LDL.64 R4, [R16+0x10] ;  /* 0x0000100010047983 */ /* 0x000ea40000100a00 */
[----:B------:R-:W-:Y:S02]  /*2af0*/  FFMA R3, R10, R3, R7 ;  /* 0x000000030a037223 */ /* 0x000fe40000000007 */
[----:B------:R-:W3:Y:S02]  /*2b00*/  LDL.64 R6, [R16+0x18] ;  /* 0x0000180010067983 */ /* 0x000ee40000100a00 */
[----:B-----5:R-:W-:Y:S02]  /*2b10*/  FFMA R45, R39, R3, R50 ;  /* 0x00000003272d7223 */ /* 0x020fe40000000032 */
[----:B------:R-:W4:Y:S01]  /*2b20*/  LDL.64 R2, [R16+0x20] ;  /* 0x0000200010027983 */ /* 0x000f220000100a00 */
[----:B------:R-:W-:-:S03]  /*2b30*/  IMAD.WIDE.U32 R50, R51, 0x4, R46 ;  /* 0x0000000433327825 */ /* 0x000fc600078e002e */
[----:B------:R0:W-:Y:S04]  /*2b40*/  STG.E desc[UR8][R48.64], R45 ;  /* 0x0000002d30007986 */ /* 0x0001e8000c101908 */
[----:B------:R-:W5:Y:S01]  /*2b50*/  LDG.E R52, desc[UR8][R50.64] ;  /* 0x0000000832347981 */ /* 0x000f62000c1e1900 */
[----:B0-----:R-:W-:-:S05]  /*2b60*/  IADD3 R49, PT, PT, R44, 0x2, RZ ;  /* 0x000000022c317810 */ /* 0x001fca0007ffe0ff */
[----:B------:R-:W-:-:S04]  /*2b70*/  IMAD.WIDE.U32 R48, R49, 0x4, R46 ;  /* 0x0000000431307825 */ /* 0x000fc800078e002e */
[----:B--2---:R-:W-:-:S04]  /*2b80*/  FFMA R53, R15, R4, RZ ;  /* 0x000000040f357223 */ /* 0x004fc800000000ff */
[----:B------:R-:W-:-:S04]  /*2b90*/  FFMA R4, R14, R5, R53 ;  /* 0x000000050e047223 */ /* 0x000fc80000000035 */
[----:B---3--:R-:W-:-:S04]  /*2ba0*/  FFMA R5, R13, R6, R4 ;  /* 0x000000060d057223 */ /* 0x008fc80000000004 */
[----:B------:R-:W-:-:S04]  /*2bb0*/  FFMA R4, R12, R7, R5 ;  /* 0x000000070c047223 */ /* 0x000fc80000000005 */
[----:B----4-:R-:W-:Y:S02]  /*2bc0*/  FFMA R7, R11, R2, R4 ;  /* 0x000000020b077223 */ /* 0x010fe40000000004 */
[----:B------:R-:W2:Y:S02]  /*2bd0*/  LDL.64 R4, [R16+0x28] ;  /* 0x0000280010047983 */ /* 0x000ea40000100a00 */
[----:B------:R-:W-:Y:S02]  /*2be0*/  FFMA R3, R10, R3, R7 ;  /* 0x000000030a037223 */ /* 0x000fe40000000007 */
[----:B------:R-:W3:Y:S02]  /*2bf0*/  LDL.64 R6, [R16+0x30] ;  /* 0x0000300010067983 */ /* 0x000ee40000100a00 */
[----:B-----5:R-:W-:Y:S02]  /*2c00*/  FFMA R45, R39, R3, R52 ;  /* 0x00000003272d7223 */ /* 0x020fe40000000034 */
[----:B------:R-:W4:Y:S04]  /*2c10*/  LDL.64 R2, [R16+0x38] ;  /* 0x0000380010027983 */ /* 0x000f280000100a00 */
        /* <DEDUP_REMOVED lines=13> */
[----:B------:R0:W4:Y:S04]  /*2cf0*/  LDL.64 R2, [R16+0x48] ;  /* 0x0000480010027983 */ /* 0x0001280000100a00 */
[----:B------:R1:W-:Y:S04]  /*2d00*/  STG.E desc[UR8][R48.64], R45 ;  /* 0x0000002d30007986 */ /* 0x0003e8000c101908 */
[----:B------:R-:W5:Y:S01]  /*2d10*/  LDG.E R50, desc[UR8][R46.64] ;  /* 0x000000082e327981 */ /* 0x000f62000c1e1900 */
[----:B------:R-:W-:-:S04]  /*2d20*/  IADD3 R17, PT, PT, R17, 0x4, RZ ;  /* 0x0000000411117810 */ /* 0x000fc80007ffe0ff */
[----:B------:R-:W-:Y:S02]  /*2d30*/  ISETP.GE.AND P1, PT, R17, 0x15, PT ;  /* 0x000000151100780c */ /* 0x000fe40003f26270 */
[----:B0-----:R-:W-:Y:S02]  /*2d40*/  IADD3 R16, PT, PT, R16, 0x60, RZ ;  /* 0x0000006010107810 */ /* 0x001fe40007ffe0ff */
[----:B------:R-:W-:Y:S01]  /*2d50*/  IADD3 R44, PT, PT, R44, 0x4, RZ ;  /* 0x000000042c2c7810 */ /* 0x000fe20007ffe0ff */
[----:B--2---:R-:W-:-:S04]  /*2d60*/  FFMA R51, R15, R4, RZ ;  /* 0x000000040f337223 */ /* 0x004fc800000000ff */
[----:B------:R-:W-:-:S04]  /*2d70*/  FFMA R4, R14, R5, R51 ;  /* 0x000000050e047223 */ /* 0x000fc80000000033 */
[----:B----4-:R-:W-:-:S04]  /*2d80*/  FFMA R5, R13, R2, R4 ;  /* 0x000000020d057223 */ /* 0x010fc80000000004 */
[----:B------:R-:W-:-:S04]  /*2d90*/  FFMA R2, R12, R3, R5 ;  /* 0x000000030c027223 */ /* 0x000fc80000000005 */
[----:B---3--:R-:W-:-:S04]  /*2da0*/  FFMA R3, R11, R6, R2 ;  /* 0x000000060b037223 */ /* 0x008fc80000000002 */
[----:B------:R-:W-:-:S04]  /*2db0*/  FFMA R2, R10, R7, R3 ;  /* 0x000000070a027223 */ /* 0x000fc80000000003 */
[----:B-----5:R-:W-:-:S05]  /*2dc0*/  FFMA R3, R39, R2, R50 ;  /* 0x0000000227037223 */ /* 0x020fca0000000032 */
[----:B------:R1:W-:Y:S01]  /*2dd0*/  STG.E desc[UR8][R46.64], R3 ;  /* 0x000000032e007986 */ /* 0x0003e2000c101908 */
[----:B------:R-:W-:Y:S05]  /*2de0*/  @!P1 BRA `(.L_x_47) ;  /* 0xfffffffc000c9947 */ /* 0x000fea000383ffff */
.L_x_46:
[----:B------:R-:W-:-:S04]  /*2df0*/  IADD3 R2, PT, PT, -R17, 0x18, RZ ;  /* 0x0000001811027810 */ /* 0x000fc80007ffe1ff */
[----:B------:R-:W-:-:S13]  /*2e00*/  ISETP.GT.AND P1, PT, R2, 0x1, PT ;  /* 0x000000010200780c */ /* 0x000fda0003f24270 */
[----:B------:R-:W-:Y:S05]  /*2e10*/  @!P1 BRA `(.L_x_48) ;  /* 0x0000000000809947 */ /* 0x000fea0003800000 */
[----:B-1----:R-:W1:Y:S01]  /*2e20*/  LDC.64 R46, c[0x0][0x390] ;  /* 0x0000e400ff2e7b82 */ /* 0x002e620000000a00 */
[----:B------:R-:W2:Y:S04]  /*2e30*/  LDL.64 R4, [R16+-0x8] ;  /* 0xfffff80010047983 */ /* 0x000ea80000100a00 */
[----:B------:R-:W3:Y:S04]  /*2e40*/  LDL.64 R6, [R16] ;  /* 0x0000000010067983 */ /* 0x000ee80000100a00 */
[----:B------:R-:W4:Y:S01]  /*2e50*/  LDL.64 R2, [R16+0x8] ;  /* 0x0000080010027983 */ /* 0x000f220000100a00 */
[----:B-1----:R-:W-:-:S05]  /*2e60*/  IMAD.WIDE.U32 R48, R44, 0x4, R46 ;  /* 0x000000042c307825 */ /* 0x002fca00078e002e */
[----:B------:R-:W5:Y:S01]  /*2e70*/  LDG.E R50, desc[UR8][R48.64] ;  /* 0x0000000830327981 */ /* 0x000f62000c1e1900 */
[----:B------:R-:W-:-:S05]  /*2e80*/  IADD3 R51, PT, PT, R44, 0x1, RZ ;  /* 0x000000012c337810 */ /* 0x000fca0007ffe0ff */
[----:B------:R-:W-:-:S04]  /*2e90*/  IMAD.WIDE.U32 R46, R51, 0x4, R46 ;  /* 0x00000004332e7825 */ /* 0x000fc800078e002e */
        /* <DEDUP_REMOVED lines=12> */
[----:B------:R-:W-:-:S02]  /*2f60*/  PLOP3.LUT P0, PT, PT, PT, PT, 0x8, 0x80 ;  /* 0x000000000080781c */ /* 0x000fc40003f0e170 */
[----:B------:R-:W-:Y:S02]  /*2f70*/  IADD3 R17, PT, PT, R17, 0x2, RZ ;  /* 0x0000000211117810 */ /* 0x000fe40007ffe0ff */
        /* <DEDUP_REMOVED lines=9> */
[----:B------:R1:W-:Y:S02]  /*3010*/  STG.E desc[UR8][R46.64], R3 ;  /* 0x000000032e007986 */ /* 0x0003e4000c101908 */
.L_x_48:
[----:B------:R-:W-:-:S13]  /*3020*/  ISETP.NE.OR P0, PT, R17, 0x18, P0 ;  /* 0x000000181100780c */ /* 0x000fda0000705670 */
[----:B------:R-:W-:Y:S05]  /*3030*/  @!P0 BRA `(.L_x_49) ;  /* 0x00000000004c8947 */ /* 0x000fea0003800000 */
.L_x_45:
[----:B-12---:R-:W1:Y:S01]  /*3040*/  LDC.64 R46, c[0x0][0x390] ;  /* 0x0000e400ff2e7b82 */ /* 0x006e620000000a00 */
[----:B------:R-:W2:Y:S04]  /*3050*/  LDL.64 R2, [R16+-0x8] ;  /* 0xfffff80010027983 */ /* 0x000ea80000100a00 */
[----:B------:R-:W3:Y:S04]  /*3060*/  LDL.64 R4, [R16] ;  /* 0x0000000010047983 */ /* 0x000ee80000100a00 */
[----:B------:R4:W5:Y:S01]  /*3070*/  LDL.64 R6, [R16+0x8] ;  /* 0x0000080010067983 */ /* 0x0009620000100a00 */
[----:B-1----:R-:W-:-:S05]  /*3080*/  IMAD.WIDE.U32 R46, R44, 0x4, R46 ;  /* 0x000000042c2e7825 */ /* 0x002fca00078e002e */
[----:B------:R-:W5:Y:S01]  /*3090*/  LDG.E R48, desc[UR8][R46.64] ;  /* 0x000000082e307981 */ /* 0x000f62000c1e1900 */
[----:B------:R-:W-:Y:S02]  /*30a0*/  IADD3 R17, PT, PT, R17, 0x1, RZ ;  /* 0x0000000111117810 */ /* 0x000fe40007ffe0ff */
[----:B----4-:R-:W-:Y:S02]  /*30b0*/  IADD3 R16, PT, PT, R16, 0x18, RZ ;  /* 0x0000001810107810 */ /* 0x010fe40007ffe0ff */
[----:B------:R-:W-:Y:S02]  /*30c0*/  ISETP.NE.AND P0, PT, R17, 0x18, PT ;  /* 0x000000181100780c */ /* 0x000fe40003f05270 */
[----:B------:R-:W-:Y:S01]  /*30d0*/  IADD3 R44, PT, PT, R44, 0x1, RZ ;  /* 0x000000012c2c7810 */ /* 0x000fe20007ffe0ff */
[----:B--2---:R-:W-:-:S04]  /*30e0*/  FFMA R45, R15, R2, RZ ;  /* 0x000000020f2d7223 */ /* 0x004fc800000000ff */
[----:B0-----:R-:W-:-:S04]  /*30f0*/  FFMA R2, R14, R3, R45 ;  /* 0x000000030e027223 */ /* 0x001fc8000000002d */
[----:B---3--:R-:W-:-:S04]  /*3100*/  FFMA R3, R13, R4, R2 ;  /* 0x000000040d037223 */ /* 0x008fc80000000002 */
[----:B------:R-:W-:-:S04]  /*3110*/  FFMA R2, R12, R5, R3 ;  /* 0x000000050c027223 */ /* 0x000fc80000000003 */
[----:B-----5:R-:W-:-:S04]  /*3120*/  FFMA R3, R11, R6, R2 ;  /* 0x000000060b037223 */ /* 0x020fc80000000002 */
[----:B------:R-:W-:-:S04]  /*3130*/  FFMA R2, R10, R7, R3 ;  /* 0x000000070a027223 */ /* 0x000fc80000000003 */
[----:B------:R-:W-:-:S05]  /*3140*/  FFMA R3, R39, R2, R48 ;  /* 0x0000000227037223 */ /* 0x000fca0000000030 */
[----:B------:R2:W-:Y:S01]  /*3150*/  STG.E desc[UR8][R46.64], R3 ;  /* 0x000000032e007986 */ /* 0x0005e2000c101908 */
[----:B------:R-:W-:Y:S05]  /*3160*/  @P0 BRA `(.L_x_45) ;  /* 0xfffffffc00b40947 */ /* 0x000fea000383ffff */
.L_x_49:
[----:B-12---:R-:W-:Y:S02]  /*3170*/  LOP3.LUT R3, RZ, R9, RZ, 0x33, !PT ;  /* 0x00000009ff037212 */ /* 0x006fe400078e33ff */
[----:B------:R-:W-:Y:S02]  /*3180*/  IADD3 R9, PT, PT, R9, 0x1, RZ ;  /* 0x0000000109097810 */ /* 0x000fe40007ffe0ff */
[----:B------:R-:W-:Y:S02]  /*3190*/  IADD3 R8, PT, PT, R8, 0x18, R3 ;  /* 0x0000001808087810 */ /* 0x000fe40007ffe003 */
[----:B------:R-:W-:-:S13]  /*31a0*/  ISETP.NE.AND P0, PT, R9, 0x18, PT ;  /* 0x000000180900780c */ /* 0x000fda0003f05270 */
[----:B------:R-:W-:Y:S05]  /*31b0*/  @P0 BRA `(.L_x_50) ;  /* 0xffffffec00e00947 */ /* 0x000fea000383ffff */
[----:B------:R-:W-:Y:S05]  /*31c0*/  BRA.U UP0, `(.L_x_51) ;  /* 0xffffffd500007547 */ /* 0x000fea000b83ffff */
[----:B------:R-:W-:Y:S05]  /*31d0*/  EXIT ;  /* 0x000000000000794d */ /* 0x000fea0003800000 */
        .weak           $__internal_3_$__cuda_sm20_rcp_rn_f32_slowpath
        .type           $__internal_3_$__cuda_sm20_rcp_rn_f32_slowpath,@function
        .size           $__internal_3_$__cuda_sm20_rcp_rn_f32_slowpath,(.L_x_60 - $__internal_3_$__cuda_sm20_rcp_rn_f32_slowpath)
$__internal_3_$__cuda_sm20_rcp_rn_f32_slowpath:
[----:B------:R-:W-:Y:S01]  /*31e0*/  SHF.L.U32 R3, R39, 0x1, RZ ;  /* 0x0000000127037819 */ /* 0x000fe200000006ff */
[----:B------:R-:W-:Y:S03]  /*31f0*/  BSSY.RECONVERGENT B1, `(.L_x_52) ;  /* 0x0000030000017945 */ /* 0x000fe60003800200 */
[----:B------:R-:W-:-:S04]  /*3200*/  SHF.R.U32.HI R3, RZ, 0x18, R3 ;  /* 0x00000018ff037819 */ /* 0x000fc80000011603 */
[----:B------:R-:W-:-:S13]  /*3210*/  ISETP.NE.U32.AND P0, PT, R3, RZ, PT ;  /* 0x000000ff0300720c */ /* 0x000fda0003f05070 */
[----:B------:R-:W-:Y:S05]  /*3220*/  @P0 BRA `(.L_x_53) ;  /* 0x0000000000280947 */ /* 0x000fea0003800000 */
[----:B------:R-:W-:-:S04]  /*3230*/  SHF.L.U32 R3, R39, 0x1, RZ ;  /* 0x0000000127037819 */ /* 0x000fc800000006ff */
[----:B------:R-:W-:-:S13]  /*3240*/  ISETP.NE.AND P0, PT, R3, RZ, PT ;  /* 0x000000ff0300720c */ /* 0x000fda0003f05270 */
[----:B------:R-:W-:Y:S01]  /*3250*/  @P0 FFMA R11, R39, 1.84467440737095516160e+19, RZ ;  /* 0x5f800000270b0823 */ /* 0x000fe200000000ff */
[----:B------:R-:W-:Y:S08]  /*3260*/  @!P0 MUFU.RCP R4, R39 ;  /* 0x0000002700048308 */ /* 0x000ff00000001000 */
[----:B------:R-:W0:Y:S02]  /*3270*/  @P0 MUFU.RCP R12, R11 ;  /* 0x0000000b000c0308 */ /* 0x000e240000001000 */
[----:B0-----:R-:W-:-:S04]  /*3280*/  @P0 FFMA R3, R11, R12, -1 ;  /* 0xbf8000000b030423 */ /* 0x001fc8000000000c */
[----:B------:R-:W-:-:S04]  /*3290*/  @P0 FADD.FTZ R3, -R3, -RZ ;  /* 0x800000ff03030221 */ /* 0x000fc80000010100 */
[----:B------:R-:W-:-:S04]  /*32a0*/  @P0 FFMA R3, R12, R3, R12 ;  /* 0x000000030c030223 */ /* 0x000fc8000000000c */
[----:B------:R-:W-:Y:S01]  /*32b0*/  @P0 FFMA R4, R3, 1.84467440737095516160e+19, RZ ;  /* 0x5f80000003040823 */ /* 0x000fe200000000ff */
[----:B------:R-:W-:Y:S06]  /*32c0*/  BRA `(.L_x_54) ;  /* 0x0000000000887947 */ /* 0x000fec0003800000 */
.L_x_53:
[----:B------:R-:W-:-:S04]  /*32d0*/  IADD3 R4, PT, PT, R3, -0xfd, RZ ;  /* 0xffffff0303047810 */ /* 0x000fc80007ffe0ff */
[----:B------:R-:W-:-:S13]  /*32e0*/  ISETP.GT.U32.AND P0, PT, R4, 0x1, PT ;  /* 0x000000010400780c */ /* 0x000fda0003f04070 */
[----:B------:R-:W-:Y:S05]  /*32f0*/  @P0 BRA `(.L_x_55) ;  /* 0x0000000000780947 */ /* 0x000fea0003800000 */
[----:B------:R-:W-:Y:S01]  /*3300*/  LOP3.LUT R11, R39, 0x7fffff, RZ, 0xc0, !PT ;  /* 0x007fffff270b7812 */ /* 0x000fe200078ec0ff */
[----:B------:R-:W-:-:S03]  /*3310*/  HFMA2 R45, -RZ, RZ, 0, 1.78813934326171875e-07 ;  /* 0x00000003ff2d7431 */ /* 0x000fc600000001ff */
[----:B------:R-:W-:-:S04]  /*3320*/  LOP3.LUT R12, R11, 0x3f800000, RZ, 0xfc, !PT ;  /* 0x3f8000000b0c7812 */ /* 0x000fc800078efcff */
[----:B------:R-:W0:Y:S02]  /*3330*/  MUFU.RCP R11, R12 ;  /* 0x0000000c000b7308 */ /* 0x000e240000001000 */
[----:B0-----:R-:W-:-:S04]  /*3340*/  FFMA R13, R12, R11, -1 ;  /* 0xbf8000000c0d7423 */ /* 0x001fc8000000000b */
[----:B------:R-:W-:-:S04]  /*3350*/  FADD.FTZ R14, -R13, -RZ ;  /* 0x800000ff0d0e7221 */ /* 0x000fc80000010100 */
[CCC-:B------:R-:W-:Y:S01]  /*3360*/  FFMA.RM R13, R11.reuse, R14.reuse, R11.reuse ;  /* 0x0000000e0b0d7223 */ /* 0x1c0fe2000000400b */
[----:B------:R-:W-:-:S04]  /*3370*/  FFMA.RP R14, R11, R14, R11 ;  /* 0x0000000e0b0e7223 */ /* 0x000fc8000000800b */
[C---:B------:R-:W-:Y:S02]  /*3380*/  LOP3.LUT R11, R13.reuse, 0x7fffff, RZ, 0xc0, !PT ;  /* 0x007fffff0d0b7812 */ /* 0x040fe400078ec0ff */
[----:B------:R-:W-:Y:S02]  /*3390*/  FSETP.NEU.FTZ.AND P0, PT, R13, R14, PT ;  /* 0x0000000e0d00720b */ /* 0x000fe40003f1d000 */
[----:B------:R-:W-:Y:S02]  /*33a0*/  SHF.L.U32 R14, R45, R4, RZ ;  /* 0x000000042d0e7219 */ /* 0x000fe400000006ff */
[----:B------:R-:W-:Y:S02]  /*33b0*/  LOP3.LUT R11, R11, 0x800000, RZ, 0xfc, !PT ;  /* 0x008000000b0b7812 */ /* 0x000fe400078efcff */
[----:B------:R-:W-:Y:S02]  /*33c0*/  SEL R12, RZ, 0xffffffff, !P0 ;  /* 0xffffffffff0c7807 */ /* 0x000fe40004000000 */
[----:B------:R-:W-:-:S02]  /*33d0*/  LOP3.LUT R13, R14, R11, RZ, 0xc0, !PT ;  /* 0x0000000b0e0d7212 */ /* 0x000fc400078ec0ff */
[----:B------:R-:W-:Y:S02]  /*33e0*/  IADD3 R12, PT, PT, -R12, RZ, RZ ;  /* 0x000000ff0c0c7210 */ /* 0x000fe40007ffe1ff */
[-C--:B------:R-:W-:Y:S02]  /*33f0*/  SHF.R.U32.HI R13, RZ, R4.reuse, R13 ;  /* 0x00000004ff0d7219 */ /* 0x080fe4000001160d */
[----:B------:R-:W-:Y:S02]  /*3400*/  LOP3.LUT P1, RZ, R12, R4, R11, 0xf8, !PT ;  /* 0x000000040cff7212 */ /* 0x000fe4000782f80b */
[C---:B------:R-:W-:Y:S02]  /*3410*/  LOP3.LUT P0, RZ, R13.reuse, 0x1, RZ, 0xc0, !PT ;  /* 0x000000010dff7812 */ /* 0x040fe4000780c0ff */
[----:B------:R-:W-:-:S04]  /*3420*/  LOP3.LUT P2, RZ, R13, 0x2, RZ, 0xc0, !PT ;  /* 0x000000020dff7812 */ /* 0x000fc8000784c0ff */
[----:B------:R-:W-:Y:S02]  /*3430*/  PLOP3.LUT P0, PT, P0, P1, P2, 0xe0, 0x0 ;  /* 0x000000000000781c */ /* 0x000fe40000703c20 */
[----:B------:R-:W-:Y:S02]  /*3440*/  LOP3.LUT P1, RZ, R39, 0x7fffff, RZ, 0xc0, !PT ;  /* 0x007fffff27ff7812 */ /* 0x000fe4000782c0ff */
[----:B------:R-:W-:-:S04]  /*3450*/  SEL R4, RZ, 0x1, !P0 ;  /* 0x00000001ff047807 */ /* 0x000fc80004000000 */
[----:B------:R-:W-:-:S04]  /*3460*/  IADD3 R4, PT, PT, -R4, RZ, RZ ;  /* 0x000000ff04047210 */ /* 0x000fc80007ffe1ff */
[----:B------:R-:W-:Y:S02]  /*3470*/  ISETP.GE.AND P0, PT, R4, RZ, PT ;  /* 0x000000ff0400720c */ /* 0x000fe40003f06270 */
[----:B------:R-:W-:-:S04]  /*3480*/  IADD3 R4, PT, PT, R3, -0xfc, RZ ;  /* 0xffffff0403047810 */ /* 0x000fc80007ffe0ff */
[----:B------:R-:W-:-:S07]  /*3490*/  SHF.R.U32.HI R4, RZ, R4, R11 ;  /* 0x00000004ff047219 */ /* 0x000fce000001160b */
[----:B------:R-:W-:-:S04]  /*34a0*/  @!P0 IADD3 R4, PT, PT, R4, 0x1, RZ ;  /* 0x0000000104048810 */ /* 0x000fc80007ffe0ff */
[----:B------:R-:W-:-:S04]  /*34b0*/  @!P1 SHF.L.U32 R4, R4, 0x1, RZ ;  /* 0x0000000104049819 */ /* 0x000fc800000006ff */
[----:B------:R-:W-:Y:S01]  /*34c0*/  LOP3.LUT R4, R4, 0x80000000, R39, 0xf8, !PT ;  /* 0x8000000004047812 */ /* 0x000fe200078ef827 */
[----:B------:R-:W-:Y:S06]  /*34d0*/  BRA `(.L_x_54) ;  /* 0x0000000000047947 */ /* 0x000fec0003800000 */
.L_x_55:
[----:B------:R0:W1:Y:S02]  /*34e0*/  MUFU.RCP R4, R39 ;  /* 0x0000002700047308 */ /* 0x0000640000001000 */
.L_x_54:
[----:B------:R-:W-:Y:S05]  /*34f0*/  BSYNC.RECONVERGENT B1 ;  /* 0x0000000000017941 */ /* 0x000fea0003800200 */
.L_x_52:
[----:B------:R-:W-:-:S04]  /*3500*/  MOV R11, 0x0 ;  /* 0x00000000000b7802 */ /* 0x000fc80000000f00 */
[----:B01----:R-:W-:Y:S05]  /*3510*/  RET.REL.NODEC R10 `(_Z10Hex8vectorIfjEvPKT0_PKT_PS3_) ;  /* 0xffffffc80ab87950 */ /* 0x003fea0003c3ffff */
.L_x_56:
        /* <DEDUP_REMOVED lines=14> */
.L_x_60:


//--------------------- .nv.shared.reserved.0     --------------------------
	.section	.nv.shared.reserved.0,"aw",@nobits
	.weak		__nv_reservedSMEM_offset_0_alias
	.size		__nv_reservedSMEM_offset_0_alias, 0, 64
	.other		__nv_reservedSMEM_offset_0_alias,@"STO_CUDA_RESERVED_SHARED STV_DEFAULT"
__nv_reservedSMEM_offset_0_alias:
	.zero		0
	.zero		64


//--------------------- .nv.constant0._Z10Hex8vectorIddEvPKT0_PKT_PS3_ --------------------------
	.section	.nv.constant0._Z10Hex8vectorIddEvPKT0_PKT_PS3_,"a",@progbits
	.sectionflags	@""
	.align	4
.nv.constant0._Z10Hex8vectorIddEvPKT0_PKT_PS3_:
	.zero		920


//--------------------- .nv.constant0._Z10Hex8vectorIdmEvPKT0_PKT_PS3_ --------------------------
	.section	.nv.constant0._Z10Hex8vectorIdmEvPKT0_PKT_PS3_,"a",@progbits
	.sectionflags	@""
	.align	4
.nv.constant0._Z10Hex8vectorIdmEvPKT0_PKT_PS3_:
	.zero		920


//--------------------- .nv.constant0._Z10Hex8vectorIdjEvPKT0_PKT_PS3_ --------------------------
	.section	.nv.constant0._Z10Hex8vectorIdjEvPKT0_PKT_PS3_,"a",@progbits
	.sectionflags	@""
	.align	4
.nv.constant0._Z10Hex8vectorIdjEvPKT0_PKT_PS3_:
	.zero		920


//--------------------- .nv.constant0._Z10Hex8vectorIfjEvPKT0_PKT_PS3_ --------------------------
	.section	.nv.constant0._Z10Hex8vectorIfjEvPKT0_PKT_PS3_,"a",@progbits
	.sectionflags	@""
	.align	4
.nv.constant0._Z10Hex8vectorIfjEvPKT0_PKT_PS3_:
	.zero		920


//--------------------- SYMBOLS --------------------------

	.type		.nv.reservedSmem.offset0,@object
	.size		.nv.reservedSmem.offset0,0x4
